// auto-generated by cutlass_sweep.gemm — config: {"arch": "sm_90", "cluster_m": 1, "cluster_n": 1, "dtype": "e5m2", "stages": 0, "tile_k": 64, "tile_m": 128, "tile_n": 256}
#include "cutlass/cutlass.h"
#include "cutlass/gemm/collective/collective_builder.hpp"
#include "cutlass/gemm/device/gemm_universal_adapter.h"
#include "cutlass/gemm/kernel/gemm_universal.hpp"
#include "cutlass/epilogue/collective/collective_builder.hpp"

using ElemA = cutlass::float_e5m2_t;
using ElemB = cutlass::float_e5m2_t;
using ElemCD = cutlass::float_e5m2_t;
using Acc  = float;
using TileShape    = cute::Shape<cute::_128, cute::_256, cute::_64>;
using ClusterShape = cute::Shape<cute::_1, cute::_1, cute::_1>;

using CollectiveEpilogue = typename cutlass::epilogue::collective::CollectiveBuilder<
    cutlass::arch::Sm90, cutlass::arch::OpClassTensorOp,
    TileShape, ClusterShape,
    cutlass::epilogue::collective::EpilogueTileAuto,
    Acc, Acc,
    ElemCD, cutlass::layout::RowMajor, 128 / cutlass::sizeof_bits<ElemCD>::value,
    ElemCD, cutlass::layout::RowMajor, 128 / cutlass::sizeof_bits<ElemCD>::value,
    cutlass::epilogue::collective::EpilogueScheduleAuto
  >::CollectiveOp;

using CollectiveMainloop = typename cutlass::gemm::collective::CollectiveBuilder<
    cutlass::arch::Sm90, cutlass::arch::OpClassTensorOp,
    ElemA, cutlass::layout::RowMajor, 128 / cutlass::sizeof_bits<ElemA>::value,
    ElemB, cutlass::layout::ColumnMajor, 128 / cutlass::sizeof_bits<ElemB>::value,
    Acc,
    TileShape, ClusterShape,
    cutlass::gemm::collective::StageCountAutoCarveout<static_cast<int>(sizeof(typename CollectiveEpilogue::SharedStorage))>,
    cutlass::gemm::collective::KernelScheduleAuto
  >::CollectiveOp;

using GemmKernel = cutlass::gemm::kernel::GemmUniversal<
    cute::Shape<int,int,int,int>,
    CollectiveMainloop,
    CollectiveEpilogue
>;
using Gemm = cutlass::gemm::device::GemmUniversalAdapter<GemmKernel>;

// Force the device kernel symbol into the cubin without needing a host main.
auto* _anchor = &cutlass::device_kernel<GemmKernel>;


// ===== COMPILED SASS (sm_90a) =====

	.target	sm_90a

	.elftype	@"ET_EXEC"


//--------------------- .note.nv.tkinfo           --------------------------
	.section	.note.nv.tkinfo,"",@"SHT_NOTE"
	.sectionflags	@"SHF_NOTE_NV_TKINFO"
	.tkinfo
        /*0018*/ 	.word	0x00000002
        /*0030*/ 	.string	""
        /*0030*/ 	.string	"ptxas"
        /*0030*/ 	.string	"Cuda compilation tools, release 13.0, V13.0.88"
        /*0030*/ 	.string	"Build cuda_13.0.r13.0/compiler.36424714_0"
        /*0030*/ 	.string	"-arch sm_90a -m 64 "



//--------------------- .note.nv.cuinfo           --------------------------
	.section	.note.nv.cuinfo,"",@"SHT_NOTE"
	.sectionflags	@"SHF_NOTE_NV_CUINFO"
        /*0018*/ 	.short	0x0002
        /*001a*/ 	.short	0x005a
        /*001c*/ 	.short	0x0082
	.zero		2


//--------------------- .nv.info                  --------------------------
	.section	.nv.info,"",@"SHT_CUDA_INFO"
	.align	4


	//----- nvinfo : EIATTR_REGCOUNT
	.align		4
        /*0000*/ 	.byte	0x04, 0x2f
        /*0002*/ 	.short	(.L_12 - .L_11)
	.align		4
.L_11:
        /*0004*/ 	.word	index@(_ZN7cutlass13device_kernelINS_4gemm6kernel13GemmUniversalIN4cute5tupleIJiiiiEEENS1_10collective13CollectiveMmaINS1_37MainloopSm90TmaGmmaWarpSpecializedFP8ILi9ENS5_IJNS4_1CILi1EEESB_SB_EEENS1_35KernelTmaWarpSpecializedCooperativeEEENS5_IJNSA_ILi128EEENSA_ILi256EEENSA_ILi64EEEEEENS_12float_e5m2_tENS5_IJlSB_lEEESJ_SK_NS4_8TiledMMAINS4_8MMA_AtomIJNS4_4SM904GMMA31MMA_64x256x32_F32E5M2E5M2_SS_TNILNSO_7ScaleInE1ELSQ_1EEEEEENS4_6LayoutINS5_IJNSA_ILi2EEESB_SB_EEENS5_IJSB_NSA_ILi0EEESW_EEEEENS5_IJNS4_10UnderscoreESZ_SZ_EEEEENS4_13SM90_TMA_LOADENS4_14ComposedLayoutINS4_7SwizzleILi2ELi4ELi3EEENS4_18smem_ptr_flag_bitsILi8EEENST_INS5_IJNSA_ILi8EEESH_EEENS5_IJSH_SB_EEEEEEEvNS4_8identityES12_S1C_vS1D_EENS_8epilogue10collective6detail29Sm90TmaWarpSpecializedAdapterINS1G_15DefaultEpilogueISJ_SK_SK_NS1F_6thread17LinearCombinationISJ_Li1EffLNS1K_9ScaleType4KindE0ELNS_15FloatRoundStyleE2ESJ_EENS1_15EpilogueDefaultEEEEEvvEEEEvNT_6ParamsE)
        /*0008*/ 	.word	0x000000a8


	//----- nvinfo : EIATTR_FRAME_SIZE
	.align		4
.L_12:
        /*000c*/ 	.byte	0x04, 0x11
        /*000e*/ 	.short	(.L_14 - .L_13)
	.align		4
.L_13:
        /*0010*/ 	.word	index@(_ZN7cutlass13device_kernelINS_4gemm6kernel13GemmUniversalIN4cute5tupleIJiiiiEEENS1_10collective13CollectiveMmaINS1_37MainloopSm90TmaGmmaWarpSpecializedFP8ILi9ENS5_IJNS4_1CILi1EEESB_SB_EEENS1_35KernelTmaWarpSpecializedCooperativeEEENS5_IJNSA_ILi128EEENSA_ILi256EEENSA_ILi64EEEEEENS_12float_e5m2_tENS5_IJlSB_lEEESJ_SK_NS4_8TiledMMAINS4_8MMA_AtomIJNS4_4SM904GMMA31MMA_64x256x32_F32E5M2E5M2_SS_TNILNSO_7ScaleInE1ELSQ_1EEEEEENS4_6LayoutINS5_IJNSA_ILi2EEESB_SB_EEENS5_IJSB_NSA_ILi0EEESW_EEEEENS5_IJNS4_10UnderscoreESZ_SZ_EEEEENS4_13SM90_TMA_LOADENS4_14ComposedLayoutINS4_7SwizzleILi2ELi4ELi3EEENS4_18smem_ptr_flag_bitsILi8EEENST_INS5_IJNSA_ILi8EEESH_EEENS5_IJSH_SB_EEEEEEEvNS4_8identityES12_S1C_vS1D_EENS_8epilogue10collective6detail29Sm90TmaWarpSpecializedAdapterINS1G_15DefaultEpilogueISJ_SK_SK_NS1F_6thread17LinearCombinationISJ_Li1EffLNS1K_9ScaleType4KindE0ELNS_15FloatRoundStyleE2ESJ_EENS1_15EpilogueDefaultEEEEEvvEEEEvNT_6ParamsE)
        /*0014*/ 	.word	0x00000100


	//----- nvinfo : EIATTR_MIN_STACK_SIZE
	.align		4
.L_14:
        /*0018*/ 	.byte	0x04, 0x12
        /*001a*/ 	.short	(.L_16 - .L_15)
	.align		4
.L_15:
        /*001c*/ 	.word	index@(_ZN7cutlass13device_kernelINS_4gemm6kernel13GemmUniversalIN4cute5tupleIJiiiiEEENS1_10collective13CollectiveMmaINS1_37MainloopSm90TmaGmmaWarpSpecializedFP8ILi9ENS5_IJNS4_1CILi1EEESB_SB_EEENS1_35KernelTmaWarpSpecializedCooperativeEEENS5_IJNSA_ILi128EEENSA_ILi256EEENSA_ILi64EEEEEENS_12float_e5m2_tENS5_IJlSB_lEEESJ_SK_NS4_8TiledMMAINS4_8MMA_AtomIJNS4_4SM904GMMA31MMA_64x256x32_F32E5M2E5M2_SS_TNILNSO_7ScaleInE1ELSQ_1EEEEEENS4_6LayoutINS5_IJNSA_ILi2EEESB_SB_EEENS5_IJSB_NSA_ILi0EEESW_EEEEENS5_IJNS4_10UnderscoreESZ_SZ_EEEEENS4_13SM90_TMA_LOADENS4_14ComposedLayoutINS4_7SwizzleILi2ELi4ELi3EEENS4_18smem_ptr_flag_bitsILi8EEENST_INS5_IJNSA_ILi8EEESH_EEENS5_IJSH_SB_EEEEEEEvNS4_8identityES12_S1C_vS1D_EENS_8epilogue10collective6detail29Sm90TmaWarpSpecializedAdapterINS1G_15DefaultEpilogueISJ_SK_SK_NS1F_6thread17LinearCombinationISJ_Li1EffLNS1K_9ScaleType4KindE0ELNS_15FloatRoundStyleE2ESJ_EENS1_15EpilogueDefaultEEEEEvvEEEEvNT_6ParamsE)
        /*0020*/ 	.word	0x00000100
.L_16:


//--------------------- .nv.compat                --------------------------
	.section	.nv.compat,"",@"SHT_CUDA_COMPAT_INFO"
	.align	4
        /*0000*/ 	.byte	0x02, 0x09, 0x01, 0x00, 0x02, 0x02, 0x04, 0x00, 0x02, 0x05, 0x05, 0x00, 0x03, 0x07, 0x01, 0x01
        /*0010*/ 	.byte	0x02, 0x03, 0x01, 0x00, 0x02, 0x06, 0x01, 0x00, 0x04, 0x0b, 0x08, 0x00, 0x00, 0x00, 0x00, 0x00
        /*0020*/ 	.byte	0x00, 0x00, 0x00, 0x00


//--------------------- .nv.info._ZN7cutlass13device_kernelINS_4gemm6kernel13GemmUniversalIN4cute5tupleIJiiiiEEENS1_10collective13CollectiveMmaINS1_37MainloopSm90TmaGmmaWarpSpecializedFP8ILi9ENS5_IJNS4_1CILi1EEESB_SB_EEENS1_35KernelTmaWarpSpecializedCooperativeEEENS5_IJNSA_ILi128EEENSA_ILi256EEENSA_ILi64EEEEEENS_12float_e5m2_tENS5_IJlSB_lEEESJ_SK_NS4_8TiledMMAINS4_8MMA_AtomIJNS4_4SM904GMMA31MMA_64x256x32_F32E5M2E5M2_SS_TNILNSO_7ScaleInE1ELSQ_1EEEEEENS4_6LayoutINS5_IJNSA_ILi2EEESB_SB_EEENS5_IJSB_NSA_ILi0EEESW_EEEEENS5_IJNS4_10UnderscoreESZ_SZ_EEEEENS4_13SM90_TMA_LOADENS4_14ComposedLayoutINS4_7SwizzleILi2ELi4ELi3EEENS4_18smem_ptr_flag_bitsILi8EEENST_INS5_IJNSA_ILi8EEESH_EEENS5_IJSH_SB_EEEEEEEvNS4_8identityES12_S1C_vS1D_EENS_8epilogue10collective6detail29Sm90TmaWarpSpecializedAdapterINS1G_15DefaultEpilogueISJ_SK_SK_NS1F_6thread17LinearCombinationISJ_Li1EffLNS1K_9ScaleType4KindE0ELNS_15FloatRoundStyleE2ESJ_EENS1_15EpilogueDefaultEEEEEvvEEEEvNT_6ParamsE --------------------------
	.section	.nv.info._ZN7cutlass13device_kernelINS_4gemm6kernel13GemmUniversalIN4cute5tupleIJiiiiEEENS1_10collective13CollectiveMmaINS1_37MainloopSm90TmaGmmaWarpSpecializedFP8ILi9ENS5_IJNS4_1CILi1EEESB_SB_EEENS1_35KernelTmaWarpSpecializedCooperativeEEENS5_IJNSA_ILi128EEENSA_ILi256EEENSA_ILi64EEEEEENS_12float_e5m2_tENS5_IJlSB_lEEESJ_SK_NS4_8TiledMMAINS4_8MMA_AtomIJNS4_4SM904GMMA31MMA_64x256x32_F32E5M2E5M2_SS_TNILNSO_7ScaleInE1ELSQ_1EEEEEENS4_6LayoutINS5_IJNSA_ILi2EEESB_SB_EEENS5_IJSB_NSA_ILi0EEESW_EEEEENS5_IJNS4_10UnderscoreESZ_SZ_EEEEENS4_13SM90_TMA_LOADENS4_14ComposedLayoutINS4_7SwizzleILi2ELi4ELi3EEENS4_18smem_ptr_flag_bitsILi8EEENST_INS5_IJNSA_ILi8EEESH_EEENS5_IJSH_SB_EEEEEEEvNS4_8identityES12_S1C_vS1D_EENS_8epilogue10collective6detail29Sm90TmaWarpSpecializedAdapterINS1G_15DefaultEpilogueISJ_SK_SK_NS1F_6thread17LinearCombinationISJ_Li1EffLNS1K_9ScaleType4KindE0ELNS_15FloatRoundStyleE2ESJ_EENS1_15EpilogueDefaultEEEEEvvEEEEvNT_6ParamsE,"",@"SHT_CUDA_INFO"
	.sectionflags	@""
	.align	4


	//----- nvinfo : EIATTR_CUDA_API_VERSION
	.align		4
        /*0000*/ 	.byte	0x04, 0x37
        /*0002*/ 	.short	(.L_18 - .L_17)
.L_17:
        /*0004*/ 	.word	0x00000082


	//----- nvinfo : EIATTR_KPARAM_INFO
	.align		4
.L_18:
        /*0008*/ 	.byte	0x04, 0x17
        /*000a*/ 	.short	(.L_20 - .L_19)
.L_19:
        /*000c*/ 	.word	0x00000000
        /*0010*/ 	.short	0x0000
        /*0012*/ 	.short	0x0070
        /*0014*/ 	.byte	0x00, 0xf0, 0x01, 0x10


	//----- nvinfo : EIATTR_SPARSE_MMA_MASK
	.align		4
.L_20:
        /*0018*/ 	.byte	0x03, 0x50
        /*001a*/ 	.short	0x0000


	//----- nvinfo : EIATTR_MAXREG_COUNT
	.align		4
        /*001c*/ 	.byte	0x03, 0x1b
        /*001e*/ 	.short	0x00a8


	//----- nvinfo : EIATTR_NUM_BARRIERS
	.align		4
        /*0020*/ 	.byte	0x02, 0x4c
        /*0022*/ 	.byte	0x01
	.zero		1


	//----- nvinfo : EIATTR_ANNOTATIONS
	.align		4
        /*0024*/ 	.byte	0x04, 0x55
        /*0026*/ 	.short	(.L_22 - .L_21)


	//   ....[0]....
.L_21:
        /*0028*/ 	.word	0x00000001
        /*002c*/ 	.byte	0x60, 0x06, 0x00, 0x00, 0x01, 0x00, 0x00, 0x00, 0x80, 0x06, 0x00, 0x00, 0x01, 0x00, 0x00, 0x00
        /* <DEDUP_REMOVED lines=193> */
        /*0c4c*/ 	.byte	0xb0, 0x03, 0x01, 0x00


	//----- nvinfo : EIATTR_MERCURY_ISA_VERSION
	.align		4
.L_22:
        /*0c50*/ 	.byte	0x03, 0x5f
        /*0c52*/ 	.short	0x0101


	//----- nvinfo : EIATTR_INT_WARP_WIDE_INSTR_OFFSETS
	.align		4
        /*0c54*/ 	.byte	0x04, 0x31
        /*0c56*/ 	.short	(.L_24 - .L_23)


	//   ....[0]....
.L_23:
        /*0c58*/ 	.word	0x00000530


	//   ....[1]....
        /*0c5c*/ 	.word	0x00000540


	//   ....[2]....
        /*0c60*/ 	.word	0x00000670


	//----- nvinfo : EIATTR_COOP_GROUP_MASK_REGIDS
	.align		4
.L_24:
        /*0c64*/ 	.byte	0x04, 0x29
        /*0c66*/ 	.short	(.L_26 - .L_25)


	//   ....[0]....
.L_25:
        /*0c68*/ 	.word	0xffffffff


	//   ....[1]....
        /*0c6c*/ 	.word	0xffffffff


	//   ....[2]....
        /*0c70*/ 	.word	0xffffffff


	//   ....[3]....
        /*0c74*/ 	.word	0xffffffff


	//   ....[4]....
        /*0c78*/ 	.word	0xffffffff


	//----- nvinfo : EIATTR_COOP_GROUP_INSTR_OFFSETS
	.align		4
.L_26:
        /*0c7c*/ 	.byte	0x04, 0x28
        /*0c7e*/ 	.short	(.L_28 - .L_27)


	//   ....[0]....
.L_27:
        /*0c80*/ 	.word	0x00000070


	//   ....[1]....
        /*0c84*/ 	.word	0x00000080


	//   ....[2]....
        /*0c88*/ 	.word	0x000001a0


	//   ....[3]....
        /*0c8c*/ 	.word	0x00000480


	//   ....[4]....
        /*0c90*/ 	.word	0x000013c0


	//----- nvinfo : EIATTR_REG_RECONFIG
	.align		4
.L_28:
        /*0c94*/ 	.byte	0x01, 0x54
	.zero		2


	//----- nvinfo : EIATTR_MBARRIER_INSTR_OFFSETS
	.align		4
        /*0c98*/ 	.byte	0x04, 0x39
        /*0c9a*/ 	.short	(.L_30 - .L_29)


	//   ....[0]....
.L_29:
        /*0c9c*/ 	.word	0x00000340
        /*0ca0*/ 	.word	0x000000ff
        /*0ca4*/ 	.word	0x00000000
        /*0ca8*/ 	.short	0x0100
        /*0caa*/ 	.byte	0x09
	.zero		1


	//   ....[1]....
        /*0cac*/ 	.word	0x00000350
        /*0cb0*/ 	.word	0x000000ff
        /*0cb4*/ 	.word	0x00000048
        /*0cb8*/ 	.short	0x0100
        /*0cba*/ 	.byte	0x09
	.zero		1


	//   ....[2]....
        /*0cbc*/ 	.word	0x00000360
        /*0cc0*/ 	.word	0x000000ff
        /*0cc4*/ 	.word	0x00000008
        /*0cc8*/ 	.short	0x0100
        /*0cca*/ 	.byte	0x09
	.zero		1


	//   ....[3]....
        /*0ccc*/ 	.word	0x00000370
        /*0cd0*/ 	.word	0x000000ff
        /*0cd4*/ 	.word	0x00000050
        /*0cd8*/ 	.short	0x0100
        /*0cda*/ 	.byte	0x09
	.zero		1


	//   ....[4]....
        /*0cdc*/ 	.word	0x00000380
        /*0ce0*/ 	.word	0x000000ff
        /*0ce4*/ 	.word	0x00000010
        /*0ce8*/ 	.short	0x0100
        /*0cea*/ 	.byte	0x09
	.zero		1


	//   ....[5]....
        /*0cec*/ 	.word	0x00000390
        /*0cf0*/ 	.word	0x000000ff
        /*0cf4*/ 	.word	0x00000058
        /*0cf8*/ 	.short	0x0100
        /*0cfa*/ 	.byte	0x09
	.zero		1


	//   ....[6]....
        /*0cfc*/ 	.word	0x000003a0
        /*0d00*/ 	.word	0x000000ff
        /*0d04*/ 	.word	0x00000018
        /*0d08*/ 	.short	0x0100
        /*0d0a*/ 	.byte	0x09
	.zero		1


	//   ....[7]....
        /*0d0c*/ 	.word	0x000003b0
        /*0d10*/ 	.word	0x000000ff
        /*0d14*/ 	.word	0x00000060
        /*0d18*/ 	.short	0x0100
        /*0d1a*/ 	.byte	0x09
	.zero		1


	//   ....[8]....
        /*0d1c*/ 	.word	0x000003c0
        /*0d20*/ 	.word	0x000000ff
        /*0d24*/ 	.word	0x00000020
        /*0d28*/ 	.short	0x0100
        /*0d2a*/ 	.byte	0x09
	.zero		1


	//   ....[9]....
        /*0d2c*/ 	.word	0x000003d0
        /*0d30*/ 	.word	0x000000ff
        /*0d34*/ 	.word	0x00000068
        /*0d38*/ 	.short	0x0100
        /*0d3a*/ 	.byte	0x09
	.zero		1


	//   ....[10]....
        /*0d3c*/ 	.word	0x000003e0
        /*0d40*/ 	.word	0x000000ff
        /*0d44*/ 	.word	0x00000028
        /*0d48*/ 	.short	0x0100
        /*0d4a*/ 	.byte	0x09
	.zero		1


	//   ....[11]....
        /*0d4c*/ 	.word	0x000003f0
        /*0d50*/ 	.word	0x000000ff
        /*0d54*/ 	.word	0x00000070
        /*0d58*/ 	.short	0x0100
        /*0d5a*/ 	.byte	0x09
	.zero		1


	//   ....[12]....
        /*0d5c*/ 	.word	0x00000400
        /*0d60*/ 	.word	0x000000ff
        /*0d64*/ 	.word	0x00000030
        /*0d68*/ 	.short	0x0100
        /*0d6a*/ 	.byte	0x09
	.zero		1


	//   ....[13]....
        /*0d6c*/ 	.word	0x00000410
        /*0d70*/ 	.word	0x000000ff
        /*0d74*/ 	.word	0x00000078
        /*0d78*/ 	.short	0x0100
        /*0d7a*/ 	.byte	0x09
	.zero		1


	//   ....[14]....
        /*0d7c*/ 	.word	0x00000420
        /*0d80*/ 	.word	0x000000ff
        /*0d84*/ 	.word	0x00000038
        /*0d88*/ 	.short	0x0100
        /*0d8a*/ 	.byte	0x09
	.zero		1


	//   ....[15]....
        /*0d8c*/ 	.word	0x00000430
        /*0d90*/ 	.word	0x000000ff
        /*0d94*/ 	.word	0x00000080
        /*0d98*/ 	.short	0x0100
        /*0d9a*/ 	.byte	0x09
	.zero		1


	//   ....[16]....
        /*0d9c*/ 	.word	0x00000440
        /*0da0*/ 	.word	0x000000ff
        /*0da4*/ 	.word	0x00000040
        /*0da8*/ 	.short	0x0100
        /*0daa*/ 	.byte	0x09
	.zero		1


	//   ....[17]....
        /*0dac*/ 	.word	0x00000450
        /*0db0*/ 	.word	0x000000ff
        /*0db4*/ 	.word	0x00000088
        /*0db8*/ 	.short	0x0100
        /*0dba*/ 	.byte	0x09
	.zero		1


	//   ....[18]....
        /*0dbc*/ 	.word	0x000006a0
        /*0dc0*/ 	.word	0x000000ff
        /*0dc4*/ 	.word	0x000000a0
        /*0dc8*/ 	.short	0x0100
        /*0dca*/ 	.byte	0x06
	.zero		1


	//   ....[19]....
        /*0dcc*/ 	.word	0x000006b0
        /*0dd0*/ 	.word	0x000000ff
        /*0dd4*/ 	.word	0x000000a8
        /*0dd8*/ 	.short	0x0100
        /*0dda*/ 	.byte	0x06
	.zero		1


	//   ....[20]....
        /*0ddc*/ 	.word	0x00001bd0
        /*0de0*/ 	.word	0x000000ff
        /*0de4*/ 	.word	0x00000000
        /*0de8*/ 	.short	0x010a
        /*0dea*/ 	.byte	0x06
	.zero		1


	//   ....[21]....
        /*0dec*/ 	.word	0x00001c10
        /*0df0*/ 	.word	0x000000ff
        /*0df4*/ 	.word	0x00000000
        /*0df8*/ 	.short	0x010a
        /*0dfa*/ 	.byte	0x06
	.zero		1


	//   ....[22]....
        /*0dfc*/ 	.word	0x00002e20
        /*0e00*/ 	.word	0x000000ff
        /*0e04*/ 	.word	0x00000000
        /*0e08*/ 	.short	0x010a
        /*0e0a*/ 	.byte	0x09
	.zero		1


	//   ....[23]....
        /*0e0c*/ 	.word	0x00002e60
        /*0e10*/ 	.word	0x000000ff
        /*0e14*/ 	.word	0x00000000
        /*0e18*/ 	.short	0x010a
        /*0e1a*/ 	.byte	0x09
	.zero		1


	//   ....[24]....
        /*0e1c*/ 	.word	0x00003e80
        /*0e20*/ 	.word	0x000000ff
        /*0e24*/ 	.word	0x00000000
        /*0e28*/ 	.short	0x0101
        /*0e2a*/ 	.byte	0x08
	.zero		1


	//   ....[25]....
        /*0e2c*/ 	.word	0x00005050
        /*0e30*/ 	.word	0x000000ff
        /*0e34*/ 	.word	0x00000000
        /*0e38*/ 	.short	0x0101
        /*0e3a*/ 	.byte	0x08
	.zero		1


	//   ....[26]....
        /*0e3c*/ 	.word	0x0000f300
        /*0e40*/ 	.word	0x0000000d
        /*0e44*/ 	.word	0x00000048
        /*0e48*/ 	.short	0x010a
        /*0e4a*/ 	.byte	0x3f
	.zero		1


	//   ....[27]....
        /*0e4c*/ 	.word	0x0000f6c0
        /*0e50*/ 	.word	0x00000004
        /*0e54*/ 	.word	0x000000a8
        /*0e58*/ 	.short	0x0101
        /*0e5a*/ 	.byte	0x3f
	.zero		1


	//   ....[28]....
        /*0e5c*/ 	.word	0x0000fe30
        /*0e60*/ 	.word	0x00000007
        /*0e64*/ 	.word	0x00000000
        /*0e68*/ 	.short	0x010a
        /*0e6a*/ 	.byte	0x3f
	.zero		1


	//   ....[29]....
        /*0e6c*/ 	.word	0x0000feb0
        /*0e70*/ 	.word	0x00000009
        /*0e74*/ 	.word	0x00000000
        /*0e78*/ 	.short	0x010a
        /*0e7a*/ 	.byte	0x3f
	.zero		1


	//   ....[30]....
        /*0e7c*/ 	.word	0x0000ff40
        /*0e80*/ 	.word	0x00000006
        /*0e84*/ 	.word	0x00000000
        /*0e88*/ 	.short	0x010a
        /*0e8a*/ 	.byte	0x3f
	.zero		1


	//   ....[31]....
        /*0e8c*/ 	.word	0x0000ffd0
        /*0e90*/ 	.word	0x00000009
        /*0e94*/ 	.word	0x00000000
        /*0e98*/ 	.short	0x010a
        /*0e9a*/ 	.byte	0x3f
	.zero		1


	//   ....[32]....
        /*0e9c*/ 	.word	0x00010060
        /*0ea0*/ 	.word	0x00000006
        /*0ea4*/ 	.word	0x00000000
        /*0ea8*/ 	.short	0x010a
        /*0eaa*/ 	.byte	0x3f
	.zero		1


	//   ....[33]....
        /*0eac*/ 	.word	0x000100f0
        /*0eb0*/ 	.word	0x00000009
        /*0eb4*/ 	.word	0x00000000
        /*0eb8*/ 	.short	0x010a
        /*0eba*/ 	.byte	0x3f
	.zero		1


	//   ....[34]....
        /*0ebc*/ 	.word	0x00010180
        /*0ec0*/ 	.word	0x00000006
        /*0ec4*/ 	.word	0x00000000
        /*0ec8*/ 	.short	0x010a
        /*0eca*/ 	.byte	0x3f
	.zero		1


	//   ....[35]....
        /*0ecc*/ 	.word	0x00010210
        /*0ed0*/ 	.word	0x00000009
        /*0ed4*/ 	.word	0x00000000
        /*0ed8*/ 	.short	0x010a
        /*0eda*/ 	.byte	0x3f
	.zero		1


	//   ....[36]....
        /*0edc*/ 	.word	0x000102a0
        /*0ee0*/ 	.word	0x00000003
        /*0ee4*/ 	.word	0x00000000
        /*0ee8*/ 	.short	0x010a
        /*0eea*/ 	.byte	0x3f
	.zero		1


	//   ....[37]....
        /*0eec*/ 	.word	0x00010310
        /*0ef0*/ 	.word	0x00000003
        /*0ef4*/ 	.word	0x00000000
        /*0ef8*/ 	.short	0x010a
        /*0efa*/ 	.byte	0x3f
	.zero		1


	//   ....[38]....
        /*0efc*/ 	.word	0x00010380
        /*0f00*/ 	.word	0x00000000
        /*0f04*/ 	.word	0x00000000
        /*0f08*/ 	.short	0x010a
        /*0f0a*/ 	.byte	0x3f
	.zero		1


	//   ....[39]....
        /*0f0c*/ 	.word	0x00010460
        /*0f10*/ 	.word	0x0000000d
        /*0f14*/ 	.word	0x00000048
        /*0f18*/ 	.short	0x010a
        /*0f1a*/ 	.byte	0x3f
	.zero		1


	//   ....[40]....
        /*0f1c*/ 	.word	0x00010540
        /*0f20*/ 	.word	0x00000007
        /*0f24*/ 	.word	0x00000000
        /*0f28*/ 	.short	0x010a
        /*0f2a*/ 	.byte	0x3f
	.zero		1


	//   ....[41]....
        /*0f2c*/ 	.word	0x00010590
        /*0f30*/ 	.word	0x00000009
        /*0f34*/ 	.word	0x00000000
        /*0f38*/ 	.short	0x010a
        /*0f3a*/ 	.byte	0x3f
	.zero		1


	//   ....[42]....
        /*0f3c*/ 	.word	0x000105e0
        /*0f40*/ 	.word	0x00000006
        /*0f44*/ 	.word	0x00000000
        /*0f48*/ 	.short	0x010a
        /*0f4a*/ 	.byte	0x3f
	.zero		1


	//   ....[43]....
        /*0f4c*/ 	.word	0x00010630
        /*0f50*/ 	.word	0x00000009
        /*0f54*/ 	.word	0x00000000
        /*0f58*/ 	.short	0x010a
        /*0f5a*/ 	.byte	0x3f
	.zero		1


	//   ....[44]....
        /*0f5c*/ 	.word	0x00010680
        /*0f60*/ 	.word	0x00000006
        /*0f64*/ 	.word	0x00000000
        /*0f68*/ 	.short	0x010a
        /*0f6a*/ 	.byte	0x3f
	.zero		1


	//   ....[45]....
        /*0f6c*/ 	.word	0x000106d0
        /*0f70*/ 	.word	0x00000009
        /*0f74*/ 	.word	0x00000000
        /*0f78*/ 	.short	0x010a
        /*0f7a*/ 	.byte	0x3f
	.zero		1


	//   ....[46]....
        /*0f7c*/ 	.word	0x00010720
        /*0f80*/ 	.word	0x00000006
        /*0f84*/ 	.word	0x00000000
        /*0f88*/ 	.short	0x010a
        /*0f8a*/ 	.byte	0x3f
	.zero		1


	//   ....[47]....
        /*0f8c*/ 	.word	0x00010770
        /*0f90*/ 	.word	0x00000009
        /*0f94*/ 	.word	0x00000000
        /*0f98*/ 	.short	0x010a
        /*0f9a*/ 	.byte	0x3f
	.zero		1


	//----- nvinfo : EIATTR_NUM_MBARRIERS
	.align		4
.L_30:
        /*0f9c*/ 	.byte	0x03, 0x38
        /*0f9e*/ 	.short	0x0014


	//----- nvinfo : EIATTR_EXIT_INSTR_OFFSETS
	.align		4
        /*0fa0*/ 	.byte	0x04, 0x1c
        /*0fa2*/ 	.short	(.L_32 - .L_31)


	//   ....[0]....
.L_31:
        /*0fa4*/ 	.word	0x00000710


	//   ....[1]....
        /*0fa8*/ 	.word	0x00001060


	//   ....[2]....
        /*0fac*/ 	.word	0x0000e940


	//   ....[3]....
        /*0fb0*/ 	.word	0x0000ef90


	//   ....[4]....
        /*0fb4*/ 	.word	0x000102f0


	//----- nvinfo : EIATTR_MAX_THREADS
	.align		4
.L_32:
        /*0fb8*/ 	.byte	0x04, 0x05
        /*0fba*/ 	.short	(.L_34 - .L_33)
.L_33:
        /*0fbc*/ 	.word	0x00000180
        /*0fc0*/ 	.word	0x00000001
        /*0fc4*/ 	.word	0x00000001


	//----- nvinfo : EIATTR_CRS_STACK_SIZE
	.align		4
.L_34:
        /*0fc8*/ 	.byte	0x04, 0x1e
        /*0fca*/ 	.short	(.L_36 - .L_35)
.L_35:
        /*0fcc*/ 	.word	0x00000000


	//----- nvinfo : EIATTR_CBANK_PARAM_SIZE
	.align		4
.L_36:
        /*0fd0*/ 	.byte	0x03, 0x19
        /*0fd2*/ 	.short	0x0470


	//----- nvinfo : EIATTR_PARAM_CBANK
	.align		4
        /*0fd4*/ 	.byte	0x04, 0x0a
        /*0fd6*/ 	.short	(.L_38 - .L_37)
	.align		4
.L_37:
        /*0fd8*/ 	.word	index@(.nv.constant0._ZN7cutlass13device_kernelINS_4gemm6kernel13GemmUniversalIN4cute5tupleIJiiiiEEENS1_10collective13CollectiveMmaINS1_37MainloopSm90TmaGmmaWarpSpecializedFP8ILi9ENS5_IJNS4_1CILi1EEESB_SB_EEENS1_35KernelTmaWarpSpecializedCooperativeEEENS5_IJNSA_ILi128EEENSA_ILi256EEENSA_ILi64EEEEEENS_12float_e5m2_tENS5_IJlSB_lEEESJ_SK_NS4_8TiledMMAINS4_8MMA_AtomIJNS4_4SM904GMMA31MMA_64x256x32_F32E5M2E5M2_SS_TNILNSO_7ScaleInE1ELSQ_1EEEEEENS4_6LayoutINS5_IJNSA_ILi2EEESB_SB_EEENS5_IJSB_NSA_ILi0EEESW_EEEEENS5_IJNS4_10UnderscoreESZ_SZ_EEEEENS4_13SM90_TMA_LOADENS4_14ComposedLayoutINS4_7SwizzleILi2ELi4ELi3EEENS4_18smem_ptr_flag_bitsILi8EEENST_INS5_IJNSA_ILi8EEESH_EEENS5_IJSH_SB_EEEEEEEvNS4_8identityES12_S1C_vS1D_EENS_8epilogue10collective6detail29Sm90TmaWarpSpecializedAdapterINS1G_15DefaultEpilogueISJ_SK_SK_NS1F_6thread17LinearCombinationISJ_Li1EffLNS1K_9ScaleType4KindE0ELNS_15FloatRoundStyleE2ESJ_EENS1_15EpilogueDefaultEEEEEvvEEEEvNT_6ParamsE)
        /*0fdc*/ 	.short	0x0210
        /*0fde*/ 	.short	0x0470


	//----- nvinfo : EIATTR_SW_WAR
	.align		4
.L_38:
        /*0fe0*/ 	.byte	0x04, 0x36
        /*0fe2*/ 	.short	(.L_40 - .L_39)
.L_39:
        /*0fe4*/ 	.word	0x00000008
.L_40:


//--------------------- .nv.callgraph             --------------------------
	.section	.nv.callgraph,"",@"SHT_CUDA_CALLGRAPH"
	.align	4
	.sectionentsize	8
	.align		4
        /*0000*/ 	.word	0x00000000
	.align		4
        /*0004*/ 	.word	0xffffffff
	.align		4
        /*0008*/ 	.word	0x00000000
	.align		4
        /*000c*/ 	.word	0xfffffffe
	.align		4
        /*0010*/ 	.word	0x00000000
	.align		4
        /*0014*/ 	.word	0xfffffffd
	.align		4
        /*0018*/ 	.word	0x00000000
	.align		4
        /*001c*/ 	.word	0xfffffffc


//--------------------- .nv.constant4             --------------------------
	.section	.nv.constant4,"a",@progbits
	.align	8
	.align		8
.nv.constant4:
        /*0000*/ 	.dword	_ZN39_INTERNAL_75ac70fd_4_k_cu_504b0489_41354cuda3std3__45__cpo5beginE
	.align		8
        /*0008*/ 	.dword	_ZN39_INTERNAL_75ac70fd_4_k_cu_504b0489_41354cuda3std3__45__cpo3endE
	.align		8
        /*0010*/ 	.dword	_ZN39_INTERNAL_75ac70fd_4_k_cu_504b0489_41354cuda3std3__45__cpo6cbeginE
	.align		8
        /*0018*/ 	.dword	_ZN39_INTERNAL_75ac70fd_4_k_cu_504b0489_41354cuda3std3__45__cpo4cendE
	.align		8
        /*0020*/ 	.dword	_ZN39_INTERNAL_75ac70fd_4_k_cu_504b0489_41354cuda3std3__441_GLOBAL__N__75ac70fd_4_k_cu_504b0489_41356ignoreE
	.align		8
        /*0028*/ 	.dword	_ZN39_INTERNAL_75ac70fd_4_k_cu_504b0489_41354cuda3std3__419piecewise_constructE
	.align		8
        /*0030*/ 	.dword	_ZN39_INTERNAL_75ac70fd_4_k_cu_504b0489_41354cuda3std3__48in_placeE
	.align		8
        /*0038*/ 	.dword	_ZN39_INTERNAL_75ac70fd_4_k_cu_504b0489_41354cuda3std6ranges3__45__cpo4swapE
	.align		8
        /*0040*/ 	.dword	_ZN39_INTERNAL_75ac70fd_4_k_cu_504b0489_41354cuda3std6ranges3__45__cpo9iter_moveE
	.align		8
        /*0048*/ 	.dword	_ZN39_INTERNAL_75ac70fd_4_k_cu_504b0489_41354cute7productE
	.align		8
        /*0050*/ 	.dword	_ZN39_INTERNAL_75ac70fd_4_k_cu_504b0489_41354cute1_E


//--------------------- .text._ZN7cutlass13device_kernelINS_4gemm6kernel13GemmUniversalIN4cute5tupleIJiiiiEEENS1_10collective13CollectiveMmaINS1_37MainloopSm90TmaGmmaWarpSpecializedFP8ILi9ENS5_IJNS4_1CILi1EEESB_SB_EEENS1_35KernelTmaWarpSpecializedCooperativeEEENS5_IJNSA_ILi128EEENSA_ILi256EEENSA_ILi64EEEEEENS_12float_e5m2_tENS5_IJlSB_lEEESJ_SK_NS4_8TiledMMAINS4_8MMA_AtomIJNS4_4SM904GMMA31MMA_64x256x32_F32E5M2E5M2_SS_TNILNSO_7ScaleInE1ELSQ_1EEEEEENS4_6LayoutINS5_IJNSA_ILi2EEESB_SB_EEENS5_IJSB_NSA_ILi0EEESW_EEEEENS5_IJNS4_10UnderscoreESZ_SZ_EEEEENS4_13SM90_TMA_LOADENS4_14ComposedLayoutINS4_7SwizzleILi2ELi4ELi3EEENS4_18smem_ptr_flag_bitsILi8EEENST_INS5_IJNSA_ILi8EEESH_EEENS5_IJSH_SB_EEEEEEEvNS4_8identityES12_S1C_vS1D_EENS_8epilogue10collective6detail29Sm90TmaWarpSpecializedAdapterINS1G_15DefaultEpilogueISJ_SK_SK_NS1F_6thread17LinearCombinationISJ_Li1EffLNS1K_9ScaleType4KindE0ELNS_15FloatRoundStyleE2ESJ_EENS1_15EpilogueDefaultEEEEEvvEEEEvNT_6ParamsE --------------------------
	.section	.text._ZN7cutlass13device_kernelINS_4gemm6kernel13GemmUniversalIN4cute5tupleIJiiiiEEENS1_10collective13CollectiveMmaINS1_37MainloopSm90TmaGmmaWarpSpecializedFP8ILi9ENS5_IJNS4_1CILi1EEESB_SB_EEENS1_35KernelTmaWarpSpecializedCooperativeEEENS5_IJNSA_ILi128EEENSA_ILi256EEENSA_ILi64EEEEEENS_12float_e5m2_tENS5_IJlSB_lEEESJ_SK_NS4_8TiledMMAINS4_8MMA_AtomIJNS4_4SM904GMMA31MMA_64x256x32_F32E5M2E5M2_SS_TNILNSO_7ScaleInE1ELSQ_1EEEEEENS4_6LayoutINS5_IJNSA_ILi2EEESB_SB_EEENS5_IJSB_NSA_ILi0EEESW_EEEEENS5_IJNS4_10UnderscoreESZ_SZ_EEEEENS4_13SM90_TMA_LOADENS4_14ComposedLayoutINS4_7SwizzleILi2ELi4ELi3EEENS4_18smem_ptr_flag_bitsILi8EEENST_INS5_IJNSA_ILi8EEESH_EEENS5_IJSH_SB_EEEEEEEvNS4_8identityES12_S1C_vS1D_EENS_8epilogue10collective6detail29Sm90TmaWarpSpecializedAdapterINS1G_15DefaultEpilogueISJ_SK_SK_NS1F_6thread17LinearCombinationISJ_Li1EffLNS1K_9ScaleType4KindE0ELNS_15FloatRoundStyleE2ESJ_EENS1_15EpilogueDefaultEEEEEvvEEEEvNT_6ParamsE,"ax",@progbits
	.align	128
.text._ZN7cutlass13device_kernelINS_4gemm6kernel13GemmUniversalIN4cute5tupleIJiiiiEEENS1_10collective13CollectiveMmaINS1_37MainloopSm90TmaGmmaWarpSpecializedFP8ILi9ENS5_IJNS4_1CILi1EEESB_SB_EEENS1_35KernelTmaWarpSpecializedCooperativeEEENS5_IJNSA_ILi128EEENSA_ILi256EEENSA_ILi64EEEEEENS_12float_e5m2_tENS5_IJlSB_lEEESJ_SK_NS4_8TiledMMAINS4_8MMA_AtomIJNS4_4SM904GMMA31MMA_64x256x32_F32E5M2E5M2_SS_TNILNSO_7ScaleInE1ELSQ_1EEEEEENS4_6LayoutINS5_IJNSA_ILi2EEESB_SB_EEENS5_IJSB_NSA_ILi0EEESW_EEEEENS5_IJNS4_10UnderscoreESZ_SZ_EEEEENS4_13SM90_TMA_LOADENS4_14ComposedLayoutINS4_7SwizzleILi2ELi4ELi3EEENS4_18smem_ptr_flag_bitsILi8EEENST_INS5_IJNSA_ILi8EEESH_EEENS5_IJSH_SB_EEEEEEEvNS4_8identityES12_S1C_vS1D_EENS_8epilogue10collective6detail29Sm90TmaWarpSpecializedAdapterINS1G_15DefaultEpilogueISJ_SK_SK_NS1F_6thread17LinearCombinationISJ_Li1EffLNS1K_9ScaleType4KindE0ELNS_15FloatRoundStyleE2ESJ_EENS1_15EpilogueDefaultEEEEEvvEEEEvNT_6ParamsE:
        .type           _ZN7cutlass13device_kernelINS_4gemm6kernel13GemmUniversalIN4cute5tupleIJiiiiEEENS1_10collective13CollectiveMmaINS1_37MainloopSm90TmaGmmaWarpSpecializedFP8ILi9ENS5_IJNS4_1CILi1EEESB_SB_EEENS1_35KernelTmaWarpSpecializedCooperativeEEENS5_IJNSA_ILi128EEENSA_ILi256EEENSA_ILi64EEEEEENS_12float_e5m2_tENS5_IJlSB_lEEESJ_SK_NS4_8TiledMMAINS4_8MMA_AtomIJNS4_4SM904GMMA31MMA_64x256x32_F32E5M2E5M2_SS_TNILNSO_7ScaleInE1ELSQ_1EEEEEENS4_6LayoutINS5_IJNSA_ILi2EEESB_SB_EEENS5_IJSB_NSA_ILi0EEESW_EEEEENS5_IJNS4_10UnderscoreESZ_SZ_EEEEENS4_13SM90_TMA_LOADENS4_14ComposedLayoutINS4_7SwizzleILi2ELi4ELi3EEENS4_18smem_ptr_flag_bitsILi8EEENST_INS5_IJNSA_ILi8EEESH_EEENS5_IJSH_SB_EEEEEEEvNS4_8identityES12_S1C_vS1D_EENS_8epilogue10collective6detail29Sm90TmaWarpSpecializedAdapterINS1G_15DefaultEpilogueISJ_SK_SK_NS1F_6thread17LinearCombinationISJ_Li1EffLNS1K_9ScaleType4KindE0ELNS_15FloatRoundStyleE2ESJ_EENS1_15EpilogueDefaultEEEEEvvEEEEvNT_6ParamsE,@function
        .size           _ZN7cutlass13device_kernelINS_4gemm6kernel13GemmUniversalIN4cute5tupleIJiiiiEEENS1_10collective13CollectiveMmaINS1_37MainloopSm90TmaGmmaWarpSpecializedFP8ILi9ENS5_IJNS4_1CILi1EEESB_SB_EEENS1_35KernelTmaWarpSpecializedCooperativeEEENS5_IJNSA_ILi128EEENSA_ILi256EEENSA_ILi64EEEEEENS_12float_e5m2_tENS5_IJlSB_lEEESJ_SK_NS4_8TiledMMAINS4_8MMA_AtomIJNS4_4SM904GMMA31MMA_64x256x32_F32E5M2E5M2_SS_TNILNSO_7ScaleInE1ELSQ_1EEEEEENS4_6LayoutINS5_IJNSA_ILi2EEESB_SB_EEENS5_IJSB_NSA_ILi0EEESW_EEEEENS5_IJNS4_10UnderscoreESZ_SZ_EEEEENS4_13SM90_TMA_LOADENS4_14ComposedLayoutINS4_7SwizzleILi2ELi4ELi3EEENS4_18smem_ptr_flag_bitsILi8EEENST_INS5_IJNSA_ILi8EEESH_EEENS5_IJSH_SB_EEEEEEEvNS4_8identityES12_S1C_vS1D_EENS_8epilogue10collective6detail29Sm90TmaWarpSpecializedAdapterINS1G_15DefaultEpilogueISJ_SK_SK_NS1F_6thread17LinearCombinationISJ_Li1EffLNS1K_9ScaleType4KindE0ELNS_15FloatRoundStyleE2ESJ_EENS1_15EpilogueDefaultEEEEEvvEEEEvNT_6ParamsE,(.L_x_340 - _ZN7cutlass13device_kernelINS_4gemm6kernel13GemmUniversalIN4cute5tupleIJiiiiEEENS1_10collective13CollectiveMmaINS1_37MainloopSm90TmaGmmaWarpSpecializedFP8ILi9ENS5_IJNS4_1CILi1EEESB_SB_EEENS1_35KernelTmaWarpSpecializedCooperativeEEENS5_IJNSA_ILi128EEENSA_ILi256EEENSA_ILi64EEEEEENS_12float_e5m2_tENS5_IJlSB_lEEESJ_SK_NS4_8TiledMMAINS4_8MMA_AtomIJNS4_4SM904GMMA31MMA_64x256x32_F32E5M2E5M2_SS_TNILNSO_7ScaleInE1ELSQ_1EEEEEENS4_6LayoutINS5_IJNSA_ILi2EEESB_SB_EEENS5_IJSB_NSA_ILi0EEESW_EEEEENS5_IJNS4_10UnderscoreESZ_SZ_EEEEENS4_13SM90_TMA_LOADENS4_14ComposedLayoutINS4_7SwizzleILi2ELi4ELi3EEENS4_18smem_ptr_flag_bitsILi8EEENST_INS5_IJNSA_ILi8EEESH_EEENS5_IJSH_SB_EEEEEEEvNS4_8identityES12_S1C_vS1D_EENS_8epilogue10collective6detail29Sm90TmaWarpSpecializedAdapterINS1G_15DefaultEpilogueISJ_SK_SK_NS1F_6thread17LinearCombinationISJ_Li1EffLNS1K_9ScaleType4KindE0ELNS_15FloatRoundStyleE2ESJ_EENS1_15EpilogueDefaultEEEEEvvEEEEvNT_6ParamsE)
        .other          _ZN7cutlass13device_kernelINS_4gemm6kernel13GemmUniversalIN4cute5tupleIJiiiiEEENS1_10collective13CollectiveMmaINS1_37MainloopSm90TmaGmmaWarpSpecializedFP8ILi9ENS5_IJNS4_1CILi1EEESB_SB_EEENS1_35KernelTmaWarpSpecializedCooperativeEEENS5_IJNSA_ILi128EEENSA_ILi256EEENSA_ILi64EEEEEENS_12float_e5m2_tENS5_IJlSB_lEEESJ_SK_NS4_8TiledMMAINS4_8MMA_AtomIJNS4_4SM904GMMA31MMA_64x256x32_F32E5M2E5M2_SS_TNILNSO_7ScaleInE1ELSQ_1EEEEEENS4_6LayoutINS5_IJNSA_ILi2EEESB_SB_EEENS5_IJSB_NSA_ILi0EEESW_EEEEENS5_IJNS4_10UnderscoreESZ_SZ_EEEEENS4_13SM90_TMA_LOADENS4_14ComposedLayoutINS4_7SwizzleILi2ELi4ELi3EEENS4_18smem_ptr_flag_bitsILi8EEENST_INS5_IJNSA_ILi8EEESH_EEENS5_IJSH_SB_EEEEEEEvNS4_8identityES12_S1C_vS1D_EENS_8epilogue10collective6detail29Sm90TmaWarpSpecializedAdapterINS1G_15DefaultEpilogueISJ_SK_SK_NS1F_6thread17LinearCombinationISJ_Li1EffLNS1K_9ScaleType4KindE0ELNS_15FloatRoundStyleE2ESJ_EENS1_15EpilogueDefaultEEEEEvvEEEEvNT_6ParamsE,@"STO_CUDA_ENTRY STV_DEFAULT"
_ZN7cutlass13device_kernelINS_4gemm6kernel13GemmUniversalIN4cute5tupleIJiiiiEEENS1_10collective13CollectiveMmaINS1_37MainloopSm90TmaGmmaWarpSpecializedFP8ILi9ENS5_IJNS4_1CILi1EEESB_SB_EEENS1_35KernelTmaWarpSpecializedCooperativeEEENS5_IJNSA_ILi128EEENSA_ILi256EEENSA_ILi64EEEEEENS_12float_e5m2_tENS5_IJlSB_lEEESJ_SK_NS4_8TiledMMAINS4_8MMA_AtomIJNS4_4SM904GMMA31MMA_64x256x32_F32E5M2E5M2_SS_TNILNSO_7ScaleInE1ELSQ_1EEEEEENS4_6LayoutINS5_IJNSA_ILi2EEESB_SB_EEENS5_IJSB_NSA_ILi0EEESW_EEEEENS5_IJNS4_10UnderscoreESZ_SZ_EEEEENS4_13SM90_TMA_LOADENS4_14ComposedLayoutINS4_7SwizzleILi2ELi4ELi3EEENS4_18smem_ptr_flag_bitsILi8EEENST_INS5_IJNSA_ILi8EEESH_EEENS5_IJSH_SB_EEEEEEEvNS4_8identityES12_S1C_vS1D_EENS_8epilogue10collective6detail29Sm90TmaWarpSpecializedAdapterINS1G_15DefaultEpilogueISJ_SK_SK_NS1F_6thread17LinearCombinationISJ_Li1EffLNS1K_9ScaleType4KindE0ELNS_15FloatRoundStyleE2ESJ_EENS1_15EpilogueDefaultEEEEEvvEEEEvNT_6ParamsE:
[----:B------:R-:W0:Y:S02]  /*0000*/  LDC R1, c[0x0][0x28] ;  /* 0x00000a00ff017b82 */ /* 0x000e240000000800 */
[----:B0-----:R-:W-:Y:S01]  /*0010*/  VIADD R1, R1, 0xffffff00 ;  /* 0xffffff0001017836 */ /* 0x001fe20000000000 */
[----:B------:R-:W0:Y:S01]  /*0020*/  S2R R2, SR_TID.X ;  /* 0x0000000000027919 */ /* 0x000e220000002100 */
[----:B------:R-:W-:Y:S01]  /*0030*/  ELECT P0, URZ, PT ;  /* 0x00000000003f782f */ /* 0x000fe20003800000 */
[----:B------:R-:W-:Y:S01]  /*0040*/  BSSY B0, `(.L_x_0) ;  /* 0x0000015000007945 */ /* 0x000fe20003800000 */
[--C-:B0-----:R-:W-:Y:S02]  /*0050*/  SHF.R.U32.HI R0, RZ, 0x5, R2.reuse ;  /* 0x00000005ff007819 */ /* 0x101fe40000011602 */
[----:B------:R-:W-:-:S03]  /*0060*/  SHF.R.U32.HI R2, RZ, 0x7, R2 ;  /* 0x00000007ff027819 */ /* 0x000fc60000011602 */
[----:B------:R-:W0:Y:S04]  /*0070*/  SHFL.IDX PT, R3, R0, RZ, 0x1f ;  /* 0x00001fff00037589 */ /* 0x000e2800000e0000 */
[----:B------:R-:W1:Y:S01]  /*0080*/  SHFL.IDX PT, R2, R2, RZ, 0x1f ;  /* 0x00001fff02027589 */ /* 0x000e6200000e0000 */
[----:B0-----:R-:W-:Y:S02]  /*0090*/  R2UR UR4, R3 ;  /* 0x00000000030472ca */ /* 0x001fe400000e0000 */
[----:B-1----:R-:W-:-:S11]  /*00a0*/  R2UR UR6, R2 ;  /* 0x00000000020672ca */ /* 0x002fd600000e0000 */
[----:B------:R-:W-:Y:S02]  /*00b0*/  USHF.R.S32.HI UR5, URZ, 0x1f, UR4 ;  /* 0x0000001f3f057899 */ /* 0x000fe40008011404 */
[----:B------:R-:W-:Y:S02]  /*00c0*/  ISETP.NE.OR P0, PT, RZ, UR4, !P0 ;  /* 0x00000004ff007c0c */ /* 0x000fe4000c705670 */
[----:B------:R-:W-:-:S04]  /*00d0*/  ULEA.HI UR5, UR5, UR4, URZ, 0x2 ;  /* 0x0000000405057291 */ /* 0x000fc8000f8f103f */
[----:B------:R-:W-:-:S04]  /*00e0*/  ULOP3.LUT UR5, UR5, 0xfffffffc, URZ, 0xc0, !UPT ;  /* 0xfffffffc05057892 */ /* 0x000fc8000f8ec03f */
[----:B------:R-:W-:-:S03]  /*00f0*/  UIADD3 UR8, UR4, -UR5, URZ ;  /* 0x8000000504087290 */ /* 0x000fc6000fffe03f */
[----:B------:R-:W-:Y:S09]  /*0100*/  @P0 BRA `(.L_x_1) ;  /* 0x0000000000200947 */ /* 0x000ff20003800000 */
[----:B------:R-:W-:Y:S02]  /*0110*/  ULDC.64 UR4, c[0x0][0x198] ;  /* 0x0000660000047ab9 */ /* 0x000fe40000000a00 */
[----:B------:R-:W-:Y:S02]  /*0120*/  UIADD3 UR10, UP0, UR4, 0xf0, URZ ;  /* 0x000000f0040a7890 */ /* 0x000fe4000ff1e03f */
[----:B------:R-:W-:Y:S02]  /*0130*/  UIADD3 UR4, UP1, UR4, 0x1f0, URZ ;  /* 0x000001f004047890 */ /* 0x000fe4000ff3e03f */
[----:B------:R-:W-:Y:S02]  /*0140*/  UIADD3.X UR11, URZ, UR5, URZ, UP0, !UPT ;  /* 0x000000053f0b7290 */ /* 0x000fe400087fe43f */
[----:B------:R-:W-:-:S07]  /*0150*/  UIADD3.X UR5, URZ, UR5, URZ, UP1, !UPT ;  /* 0x000000053f057290 */ /* 0x000fce0008ffe43f */
[----:B------:R0:W-:Y:S02]  /*0160*/  UTMACCTL.PF [UR10] ;  /* 0x000000000a0079b9 */ /* 0x0001e40008040000 */
[----:B------:R0:W-:Y:S02]  /*0170*/  UTMACCTL.PF [UR4] ;  /* 0x00000000040079b9 */ /* 0x0001e40008040000 */
[----:B0-----:R-:W-:Y:S01]  /*0180*/  NOP ;  /* 0x0000000000007918 */ /* 0x001fe20000000000 */
.L_x_1:
[----:B------:R-:W-:Y:S05]  /*0190*/  BSYNC B0 ;  /* 0x0000000000007941 */ /* 0x000fea0003800000 */
.L_x_0:
[----:B------:R-:W0:Y:S01]  /*01a0*/  SHFL.IDX PT, R2, R0, RZ, 0x1f ;  /* 0x00001fff00027589 */ /* 0x000e2200000e0000 */
[----:B------:R-:W-:Y:S01]  /*01b0*/  UISETP.NE.AND UP0, UPT, UR8, 0x3, UPT ;  /* 0x000000030800788c */ /* 0x000fe2000bf05270 */
[----:B------:R-:W-:Y:S01]  /*01c0*/  ISETP.NE.AND P1, PT, RZ, UR6, PT ;  /* 0x00000006ff007c0c */ /* 0x000fe2000bf25270 */
[----:B------:R-:W-:Y:S02]  /*01d0*/  UIADD3 UR10, UR6, -0x1, URZ ;  /* 0xffffffff060a7890 */ /* 0x000fe4000fffe03f */
[----:B------:R-:W-:Y:S02]  /*01e0*/  UISETP.EQ.OR UP0, UPT, UR8, URZ, !UP0 ;  /* 0x0000003f0800728c */ /* 0x000fe4000c702670 */
[----:B------:R-:W-:Y:S02]  /*01f0*/  UISETP.GE.U32.AND UP1, UPT, UR10, 0x2, UPT ;  /* 0x000000020a00788c */ /* 0x000fe4000bf26070 */
[----:B------:R-:W-:-:S04]  /*0200*/  UISETP.EQ.AND UP0, UPT, UR6, URZ, UP0 ;  /* 0x0000003f0600728c */ /* 0x000fc80008702270 */
[----:B------:R-:W-:-:S04]  /*0210*/  USEL UR13, URZ, 0x1, !UP0 ;  /* 0x000000013f0d7887 */ /* 0x000fc8000c000000 */
[----:B------:R-:W-:Y:S01]  /*0220*/  USEL UR13, UR13, 0x2, UP1 ;  /* 0x000000020d0d7887 */ /* 0x000fe20008800000 */
[----:B0-----:R-:W-:-:S13]  /*0230*/  ISETP.NE.AND P0, PT, R2, RZ, PT ;  /* 0x000000ff0200720c */ /* 0x001fda0003f05270 */
[----:B------:R-:W-:Y:S05]  /*0240*/  @P0 BRA `(.L_x_2) ;  /* 0x00000000008c0947 */ /* 0x000fea0003800000 */
[----:B------:R-:W-:Y:S01]  /*0250*/  ELECT P0, URZ, PT ;  /* 0x00000000003f782f */ /* 0x000fe20003800000 */
[----:B------:R-:W-:-:S12]  /*0260*/  BSSY B0, `(.L_x_2) ;  /* 0x0000021000007945 */ /* 0x000fd80003800000 */
[----:B------:R-:W-:Y:S05]  /*0270*/  @!P0 BRA `(.L_x_3) ;  /* 0x00000000007c8947 */ /* 0x000fea0003800000 */
[----:B------:R-:W0:Y:S01]  /*0280*/  S2UR UR9, SR_CgaCtaId ;  /* 0x00000000000979c3 */ /* 0x000e220000008800 */
[----:B------:R-:W-:Y:S01]  /*0290*/  UMOV UR4, 0x400 ;  /* 0x0000040000047882 */ /* 0x000fe20000000000 */
[----:B------:R-:W-:Y:S01]  /*02a0*/  UMOV UR5, 0x1 ;  /* 0x0000000100057882 */ /* 0x000fe20000000000 */
[----:B------:R-:W-:Y:S02]  /*02b0*/  UMOV UR6, 0x100 ;  /* 0x0000010000067882 */ /* 0x000fe40000000000 */
[----:B------:R-:W-:-:S04]  /*02c0*/  UIADD3 UR6, -UR6, 0x100000, URZ ;  /* 0x0010000006067890 */ /* 0x000fc8000fffe13f */
[----:B------:R-:W-:Y:S02]  /*02d0*/  USHF.L.U32 UR7, UR6, 0xb, URZ ;  /* 0x0000000b06077899 */ /* 0x000fe4000800063f */
[----:B------:R-:W-:Y:S02]  /*02e0*/  USHF.L.U32 UR6, UR6, 0x1, URZ ;  /* 0x0000000106067899 */ /* 0x000fe4000800063f */
[----:B0-----:R-:W-:Y:S02]  /*02f0*/  ULEA UR9, UR9, UR4, 0x18 ;  /* 0x0000000409097291 */ /* 0x001fe4000f8ec03f */
[----:B------:R-:W-:-:S04]  /*0300*/  UIADD3 UR4, -UR5, 0x100000, URZ ;  /* 0x0010000005047890 */ /* 0x000fc8000fffe13f */
[----:B------:R-:W-:Y:S02]  /*0310*/  USHF.L.U32 UR5, UR4, 0xb, URZ ;  /* 0x0000000b04057899 */ /* 0x000fe4000800063f */
[----:B------:R-:W-:Y:S01]  /*0320*/  USHF.L.U32 UR4, UR4, 0x1, URZ ;  /* 0x0000000104047899 */ /* 0x000fe2000800063f */
[----:B------:R-:W0:Y:S11]  /*0330*/  FENCE.VIEW.ASYNC.S ;  /* 0x00000000000073c6 */ /* 0x000e360000000000 */
[----:B0-----:R0:W1:Y:S01]  /*0340*/  SYNCS.EXCH.64 URZ, [UR9], UR4 ;  /* 0x00000004093f75b2 */ /* 0x0010620008000100 */
[----:B------:R0:W2:Y:S01]  /*0350*/  SYNCS.EXCH.64 URZ, [UR9+0x48], UR6 ;  /* 0x00004806093f75b2 */ /* 0x0000a20008000100 */
[----:B------:R0:W3:Y:S01]  /*0360*/  SYNCS.EXCH.64 URZ, [UR9+0x8], UR4 ;  /* 0x00000804093f75b2 */ /* 0x0000e20008000100 */
[----:B------:R0:W4:Y:S01]  /*0370*/  SYNCS.EXCH.64 URZ, [UR9+0x50], UR6 ;  /* 0x00005006093f75b2 */ /* 0x0001220008000100 */
[----:B------:R0:W0:Y:S01]  /*0380*/  SYNCS.EXCH.64 URZ, [UR9+0x10], UR4 ;  /* 0x00001004093f75b2 */ /* 0x0000220008000100 */
        /* <DEDUP_REMOVED lines=13> */
[----:B------:R-:W-:Y:S01]  /*0460*/  NOP ;  /* 0x0000000000007918 */ /* 0x000fe20000000000 */
.L_x_3:
[----:B0-----:R-:W-:Y:S05]  /*0470*/  BSYNC B0 ;  /* 0x0000000000007941 */ /* 0x001fea0003800000 */
.L_x_2:
[----:B------:R-:W0:Y:S01]  /*0480*/  SHFL.IDX PT, R0, R0, RZ, 0x1f ;  /* 0x00001fff00007589 */ /* 0x000e2200000e0000 */
[----:B------:R-:W5:Y:S01]  /*0490*/  LDC R2, c[0x0][0x65c] ;  /* 0x00019700ff027b82 */ /* 0x000f620000000800 */
[----:B------:R-:W-:Y:S01]  /*04a0*/  ELECT P0, URZ, PT ;  /* 0x00000000003f782f */ /* 0x000fe20003800000 */
[----:B------:R-:W-:Y:S01]  /*04b0*/  IMAD.MOV.U32 R3, RZ, RZ, RZ ;  /* 0x000000ffff037224 */ /* 0x000fe200078e00ff */
[----:B------:R-:W-:Y:S01]  /*04c0*/  UMOV UR4, 0x20 ;  /* 0x0000002000047882 */ /* 0x000fe20000000000 */
[----:B------:R-:W-:Y:S01]  /*04d0*/  NOP ;  /* 0x0000000000007918 */ /* 0x000fe20000000000 */
[----:B------:R-:W-:Y:S01]  /*04e0*/  NOP ;  /* 0x0000000000007918 */ /* 0x000fe20000000000 */
[----:B0-----:R-:W-:Y:S02]  /*04f0*/  ISETP.NE.OR P0, PT, R0, RZ, !P0 ;  /* 0x000000ff0000720c */ /* 0x001fe40004705670 */
[----:B-----5:R-:W-:Y:S01]  /*0500*/  ISETP.NE.AND P2, PT, R2, 0x1, PT ;  /* 0x000000010200780c */ /* 0x020fe20003f45270 */
[----:B------:R-:W0:Y:S01]  /*0510*/  S2R R0, SR_CTAID.Y ;  /* 0x0000000000007919 */ /* 0x000e220000002600 */
[----:B------:R-:W5:Y:S09]  /*0520*/  S2R R2, SR_CTAID.X ;  /* 0x0000000000027919 */ /* 0x000f720000002500 */
[----:B------:R-:W-:Y:S01]  /*0530*/  VOTEU.ALL UP0, P0 ;  /* 0x00000000003f7886 */ /* 0x000fe20000000000 */
[----:B------:R-:W-:Y:S01]  /*0540*/  VOTEU.ALL UP1, P0 ;  /* 0x00000000003f7886 */ /* 0x000fe20000020000 */
[----:B------:R-:W5:Y:S01]  /*0550*/  @P2 LDC R7, c[0x0][0x10] ;  /* 0x00000400ff072b82 */ /* 0x000f620000000800 */
[----:B------:R-:W-:-:S02]  /*0560*/  @P2 IMAD.MOV.U32 R5, RZ, RZ, RZ ;  /* 0x000000ffff052224 */ /* 0x000fc400078e00ff */
[----:B------:R-:W-:Y:S01]  /*0570*/  @P2 IMAD.MOV.U32 R11, RZ, RZ, RZ ;  /* 0x000000ffff0b2224 */ /* 0x000fe200078e00ff */
[----:B------:R-:W-:Y:S01]  /*0580*/  @!UP0 UMOV UR6, 0x400 ;  /* 0x0000040000068882 */ /* 0x000fe20000000000 */
[----:B------:R-:W-:-:S04]  /*0590*/  @!UP0 UIADD3 UR4, -UR4, 0x100000, URZ ;  /* 0x0010000004048890 */ /* 0x000fc8000fffe13f */
[----:B------:R-:W-:Y:S02]  /*05a0*/  @!UP0 USHF.L.U32 UR5, UR4, 0xb, URZ ;  /* 0x0000000b04058899 */ /* 0x000fe4000800063f */
[----:B------:R-:W-:Y:S01]  /*05b0*/  @!UP0 USHF.L.U32 UR4, UR4, 0x1, URZ ;  /* 0x0000000104048899 */ /* 0x000fe2000800063f */
[----:B------:R-:W1:Y:S08]  /*05c0*/  @!P2 LDC R9, c[0x0][0xc] ;  /* 0x00000300ff09ab82 */ /* 0x000e700000000800 */
[----:B------:R-:W2:Y:S01]  /*05d0*/  @!UP0 S2UR UR7, SR_CgaCtaId ;  /* 0x00000000000789c3 */ /* 0x000ea20000008800 */
[----:B0-----:R-:W-:-:S04]  /*05e0*/  @P2 IMAD.MOV.U32 R4, RZ, RZ, R0 ;  /* 0x000000ffff042224 */ /* 0x001fc800078e0000 */
[----:B-----5:R-:W-:-:S04]  /*05f0*/  @P2 IMAD.WIDE.U32 R6, R2, R7, R4 ;  /* 0x0000000702062225 */ /* 0x020fc800078e0004 */
[----:B------:R-:W-:Y:S02]  /*0600*/  @P2 IMAD.MOV.U32 R16, RZ, RZ, R6 ;  /* 0x000000ffff102224 */ /* 0x000fe400078e0006 */
[----:B------:R-:W-:Y:S02]  /*0610*/  @P2 IMAD.IADD R17, R7, 0x1, R11 ;  /* 0x0000000107112824 */ /* 0x000fe400078e020b */
[----:B-1----:R-:W-:-:S04]  /*0620*/  @!P2 IMAD.WIDE.U32 R4, R9, R0, R2 ;  /* 0x000000000904a225 */ /* 0x002fc800078e0002 */
[----:B------:R-:W-:Y:S02]  /*0630*/  @!P2 IMAD.MOV.U32 R16, RZ, RZ, R4 ;  /* 0x000000ffff10a224 */ /* 0x000fe400078e0004 */
[----:B------:R-:W-:Y:S01]  /*0640*/  @!P2 IMAD.MOV.U32 R17, RZ, RZ, R5 ;  /* 0x000000ffff11a224 */ /* 0x000fe200078e0005 */
[----:B--2---:R-:W-:Y:S02]  /*0650*/  @!UP0 ULEA UR6, UR7, UR6, 0x18 ;  /* 0x0000000607068291 */ /* 0x004fe4000f8ec03f */
[----:B------:R0:W-:Y:S01]  /*0660*/  STL [R1+0x7c], R16 ;  /* 0x00007c1001007387 */ /* 0x0001e20000100800 */
[----:B------:R-:W-:-:S03]  /*0670*/  VOTEU.ALL UP0, P0 ;  /* 0x00000000003f7886 */ /* 0x000fc60000000000 */
[----:B------:R0:W-:Y:S04]  /*0680*/  STL [R1+0x78], R17 ;  /* 0x0000781101007387 */ /* 0x0001e80000100800 */
[----:B------:R-:W1:Y:S02]  /*0690*/  FENCE.VIEW.ASYNC.S ;  /* 0x00000000000073c6 */ /* 0x000e640000000000 */
[----:B-1----:R0:W3:Y:S01]  /*06a0*/  @!UP0 SYNCS.EXCH.64 URZ, [UR6+0xa0], UR4 ;  /* 0x0000a004063f85b2 */ /* 0x0020e20008000100 */
[----:B------:R0:W3:Y:S01]  /*06b0*/  @!UP1 SYNCS.EXCH.64 URZ, [UR6+0xa8], UR4 ;  /* 0x0000a804063f95b2 */ /* 0x0000e20008000100 */
[----:B------:R-:W-:Y:S01]  /*06c0*/  NOP ;  /* 0x0000000000007918 */ /* 0x000fe20000000000 */
[----:B---34-:R-:W-:Y:S06]  /*06d0*/  BAR.SYNC.DEFER_BLOCKING 0x0 ;  /* 0x0000000000007b1d */ /* 0x018fec0000010000 */
[----:B0-----:R-:W-:Y:S05]  /*06e0*/  @!P1 BRA `(.L_x_4) ;  /* 0x000000e000989947 */ /* 0x001fea0003800000 */
[----:B------:R-:W-:-:S06]  /*06f0*/  UISETP.GT.U32.AND UP0, UPT, UR10, 0x1, UPT ;  /* 0x000000010a00788c */ /* 0x000fcc000bf04070 */
[----:B------:R-:W-:-:S13]  /*0700*/  PLOP3.LUT P0, PT, PT, PT, UP0, 0x80, 0x0 ;  /* 0x000000000000781c */ /* 0x000fda0003f0f008 */
[----:B------:R-:W-:Y:S05]  /*0710*/  @P0 EXIT ;  /* 0x000000000000094d */ /* 0x000fea0003800000 */
[----:B------:R-:W-:Y:S01]  /*0720*/  IMAD.MOV.U32 R6, RZ, RZ, -0x1 ;  /* 0xffffffffff067424 */ /* 0x000fe200078e00ff */
[----:B------:R-:W-:Y:S01]  /*0730*/  ULDC.64 UR4, c[0x0][0x650] ;  /* 0x0001940000047ab9 */ /* 0x000fe20000000a00 */
[----:B------:R-:W-:Y:S01]  /*0740*/  IMAD.MOV.U32 R5, RZ, RZ, -0x1 ;  /* 0xffffffffff057424 */ /* 0x000fe200078e00ff */
[----:B------:R-:W-:Y:S01]  /*0750*/  ISETP.GE.U32.AND P0, PT, R16, UR4, PT ;  /* 0x0000000410007c0c */ /* 0x000fe2000bf06070 */
[----:B------:R-:W-:Y:S01]  /*0760*/  UMOV UR22, 0xffffffff ;  /* 0xffffffff00167882 */ /* 0x000fe20000000000 */
[----:B------:R0:W-:Y:S01]  /*0770*/  STL [R1+0x84], R6 ;  /* 0x0000840601007387 */ /* 0x0001e20000100800 */
[----:B------:R-:W-:Y:S02]  /*0780*/  PRMT R4, RZ, 0x7610, R4 ;  /* 0x00007610ff047816 */ /* 0x000fe40000000004 */
[----:B------:R-:W-:Y:S01]  /*0790*/  ISETP.GE.U32.AND.EX P0, PT, R17, UR5, PT, P0 ;  /* 0x0000000511007c0c */ /* 0x000fe2000bf06100 */
[----:B------:R0:W-:-:S12]  /*07a0*/  STL [R1+0x80], R5 ;  /* 0x0000800501007387 */ /* 0x0001d80000100800 */
[----:B0-----:R-:W-:Y:S05]  /*07b0*/  @P0 BRA `(.L_x_5) ;  /* 0x0000000400680947 */ /* 0x001fea0003800000 */
[----:B------:R-:W0:Y:S01]  /*07c0*/  LDC.64 R12, c[0x0][0x628] ;  /* 0x00018a00ff0c7b82 */ /* 0x000e220000000a00 */
[----:B------:R-:W-:Y:S02]  /*07d0*/  IMAD.MOV.U32 R4, RZ, RZ, R16 ;  /* 0x000000ffff047224 */ /* 0x000fe400078e0010 */
[----:B------:R-:W-:-:S05]  /*07e0*/  IMAD.MOV.U32 R5, RZ, RZ, R17 ;  /* 0x000000ffff057224 */ /* 0x000fca00078e0011 */
[----:B------:R-:W1:Y:S08]  /*07f0*/  LDC R10, c[0x0][0x630] ;  /* 0x00018c00ff0a7b82 */ /* 0x000e700000000800 */
[----:B------:R-:W2:Y:S01]  /*0800*/  LDC.64 R14, c[0x0][0x620] ;  /* 0x00018800ff0e7b82 */ /* 0x000ea20000000a00 */
[----:B0-----:R-:W-:-:S04]  /*0810*/  ISETP.NE.U32.AND P0, PT, R12, RZ, PT ;  /* 0x000000ff0c00720c */ /* 0x001fc80003f05070 */
[----:B------:R-:W-:-:S13]  /*0820*/  ISETP.NE.AND.EX P0, PT, R13, RZ, PT, P0 ;  /* 0x000000ff0d00720c */ /* 0x000fda0003f05300 */
[----:B-12---:R-:W-:Y:S05]  /*0830*/  @!P0 BRA `(.L_x_6) ;  /* 0x0000000000288947 */ /* 0x006fea0003800000 */
[----:B------:R-:W0:Y:S02]  /*0840*/  LDC R9, c[0x0][0x634] ;  /* 0x00018d00ff097b82 */ /* 0x000e240000000800 */
[----:B0-----:R-:W-:-:S05]  /*0850*/  IADD3 R9, P0, R16, R9, RZ ;  /* 0x0000000910097210 */ /* 0x001fca0007f1e0ff */
[----:B------:R-:W-:-:S04]  /*0860*/  IMAD.X R11, RZ, RZ, R17, P0 ;  /* 0x000000ffff0b7224 */ /* 0x000fc800000e0611 */
[----:B------:R-:W-:-:S04]  /*0870*/  IMAD.WIDE.U32 R4, R11, R12, RZ ;  /* 0x0000000c0b047225 */ /* 0x000fc800078e00ff */
[----:B------:R-:W-:-:S04]  /*0880*/  IMAD.WIDE.U32 R6, P0, R9, R13, R4 ;  /* 0x0000000d09067225 */ /* 0x000fc80007800004 */
[----:B------:R-:W-:-:S04]  /*0890*/  IMAD.WIDE.U32 R4, R9, R12, RZ ;  /* 0x0000000c09047225 */ /* 0x000fc800078e00ff */
[----:B------:R-:W-:Y:S01]  /*08a0*/  IMAD.X R9, RZ, RZ, RZ, P0 ;  /* 0x000000ffff097224 */ /* 0x000fe200000e06ff */
[----:B------:R-:W-:Y:S01]  /*08b0*/  IADD3 RZ, P0, R5, R6, RZ ;  /* 0x0000000605ff7210 */ /* 0x000fe20007f1e0ff */
[----:B------:R-:W-:-:S04]  /*08c0*/  IMAD.MOV.U32 R8, RZ, RZ, R7 ;  /* 0x000000ffff087224 */ /* 0x000fc800078e0007 */
[----:B------:R-:W-:-:S08]  /*08d0*/  IMAD.WIDE.U32.X R4, R11, R13, R8, P0 ;  /* 0x0000000d0b047225 */ /* 0x000fd000000e0408 */
.L_x_6:
[-CC-:B------:R-:W-:Y:S01]  /*08e0*/  SHF.R.U64 R24, R4, R10.reuse, R5.reuse ;  /* 0x0000000a04187219 */ /* 0x180fe20000001205 */
[----:B------:R-:W0:Y:S01]  /*08f0*/  LDC R8, c[0x0][0x618] ;  /* 0x00018600ff087b82 */ /* 0x000e220000000800 */
[----:B------:R-:W-:Y:S01]  /*0900*/  SHF.R.U32.HI R4, RZ, R10, R5 ;  /* 0x0000000aff047219 */ /* 0x000fe20000011605 */
[----:B------:R-:W-:Y:S01]  /*0910*/  ULDC UR4, c[0x0][0x150] ;  /* 0x0000540000047ab9 */ /* 0x000fe20000000800 */
[----:B------:R-:W-:Y:S01]  /*0920*/  IADD3 R9, P0, RZ, -R24, RZ ;  /* 0x80000018ff097210 */ /* 0x000fe20007f1e0ff */
[----:B------:R-:W-:Y:S01]  /*0930*/  IMAD.MOV.U32 R5, RZ, RZ, R17 ;  /* 0x000000ffff057224 */ /* 0x000fe200078e0011 */
[----:B------:R-:W-:-:S03]  /*0940*/  I2FP.F32.U32 R3, R2 ;  /* 0x0000000200037245 */ /* 0x000fc60000201000 */
[----:B------:R-:W1:Y:S01]  /*0950*/  LDC.64 R18, c[0x0][0x640] ;  /* 0x00019000ff127b82 */ /* 0x000e620000000a00 */
[----:B------:R-:W-:Y:S02]  /*0960*/  IMAD.X R11, RZ, RZ, ~R4, P0 ;  /* 0x000000ffff0b7224 */ /* 0x000fe400000e0e04 */
[----:B------:R-:W-:Y:S01]  /*0970*/  FMUL R3, R3, UR4 ;  /* 0x0000000403037c20 */ /* 0x000fe20008400000 */
[----:B------:R-:W-:Y:S01]  /*0980*/  IMAD.MOV.U32 R4, RZ, RZ, R16 ;  /* 0x000000ffff047224 */ /* 0x000fe200078e0010 */
[----:B------:R-:W-:Y:S01]  /*0990*/  ULDC UR4, c[0x0][0x154] ;  /* 0x0000550000047ab9 */ /* 0x000fe20000000800 */
[-C--:B------:R-:W-:Y:S02]  /*09a0*/  IMAD R6, R11, R14.reuse, RZ ;  /* 0x0000000e0b067224 */ /* 0x080fe400078e02ff */
[C---:B------:R-:W-:Y:S01]  /*09b0*/  IMAD.WIDE.U32 R4, R9.reuse, R14, R4 ;  /* 0x0000000e09047225 */ /* 0x040fe200078e0004 */
[----:B------:R-:W2:Y:S01]  /*09c0*/  LDC R10, c[0x0][0x608] ;  /* 0x00018200ff0a7b82 */ /* 0x000ea20000000800 */
[----:B------:R-:W3:Y:S02]  /*09d0*/  F2I.U32.TRUNC.NTZ R3, R3 ;  /* 0x0000000300037305 */ /* 0x000ee4000020f000 */
[----:B------:R-:W-:-:S04]  /*09e0*/  IMAD R9, R9, R15, R6 ;  /* 0x0000000f09097224 */ /* 0x000fc800078e0206 */
[----:B------:R-:W-:Y:S01]  /*09f0*/  IMAD.IADD R5, R5, 0x1, R9 ;  /* 0x0000000105057824 */ /* 0x000fe200078e0209 */
[----:B------:R-:W4:Y:S01]  /*0a00*/  LDC R7, c[0x0][0x144] ;  /* 0x00005100ff077b82 */ /* 0x000f220000000800 */
[----:B------:R-:W-:-:S03]  /*0a10*/  IMAD.MOV.U32 R9, RZ, RZ, 0x1 ;  /* 0x00000001ff097424 */ /* 0x000fc600078e00ff */
[----:B0-----:R-:W-:Y:S02]  /*0a20*/  SHF.R.U64 R12, R4, R8, R5 ;  /* 0x00000008040c7219 */ /* 0x001fe40000001205 */
[----:B------:R-:W-:Y:S02]  /*0a30*/  I2FP.F32.U32 R4, R0 ;  /* 0x0000000000047245 */ /* 0x000fe40000201000 */
[----:B------:R-:W0:Y:S01]  /*0a40*/  LDC R14, c[0x0][0x658] ;  /* 0x00019600ff0e7b82 */ /* 0x000e220000000800 */
[----:B-1----:R-:W-:Y:S01]  /*0a50*/  ISETP.NE.U32.AND P0, PT, R18, RZ, PT ;  /* 0x000000ff1200720c */ /* 0x002fe20003f05070 */
[----:B---3--:R-:W-:Y:S02]  /*0a60*/  IMAD.MOV R6, RZ, RZ, -R3 ;  /* 0x000000ffff067224 */ /* 0x008fe400078e0a03 */
[----:B------:R-:W-:Y:S01]  /*0a70*/  FMUL R4, R4, UR4 ;  /* 0x0000000404047c20 */ /* 0x000fe20008400000 */
[----:B------:R-:W-:Y:S01]  /*0a80*/  SHF.R.U32.HI R3, RZ, R8, R5 ;  /* 0x00000008ff037219 */ /* 0x000fe20000011605 */
[----:B------:R-:W-:Y:S01]  /*0a90*/  IMAD.MOV.U32 R5, RZ, RZ, -0x1 ;  /* 0xffffffffff057424 */ /* 0x000fe200078e00ff */
[----:B------:R-:W-:Y:S01]  /*0aa0*/  ISETP.NE.AND.EX P0, PT, R19, RZ, PT, P0 ;  /* 0x000000ff1300720c */ /* 0x000fe20003f05300 */
[----:B------:R1:W3:Y:S01]  /*0ab0*/  F2I.U32.TRUNC.NTZ R11, R4 ;  /* 0x00000004000b7305 */ /* 0x0002e2000020f000 */
[----:B------:R-:W1:Y:S01]  /*0ac0*/  LDC R13, c[0x0][0x148] ;  /* 0x00005200ff0d7b82 */ /* 0x000e620000000800 */
[----:B--2---:R-:W-:-:S02]  /*0ad0*/  SHF.R.U64 R23, R12, R10, R3 ;  /* 0x0000000a0c177219 */ /* 0x004fc40000001203 */
[----:B------:R-:W-:-:S05]  /*0ae0*/  SHF.R.U32.HI R3, RZ, R10, R3 ;  /* 0x0000000aff037219 */ /* 0x000fca0000011603 */
[----:B------:R-:W2:Y:S01]  /*0af0*/  LDC R17, c[0x0][0x600] ;  /* 0x00018000ff117b82 */ /* 0x000ea20000000800 */
[----:B----4-:R-:W-:-:S07]  /*0b00*/  IMAD R8, R7, R6, R2 ;  /* 0x0000000607087224 */ /* 0x010fce00078e0202 */
[----:B------:R-:W4:Y:S01]  /*0b10*/  LDC R16, c[0x0][0x648] ;  /* 0x00019200ff107b82 */ /* 0x000f220000000800 */
[-C--:B0-----:R-:W-:Y:S02]  /*0b20*/  SHF.L.U32 R2, R5, R14.reuse, RZ ;  /* 0x0000000e05027219 */ /* 0x081fe400000006ff */
[--C-:B------:R-:W-:Y:S02]  /*0b30*/  SHF.R.U64 R22, R23, R14, R3.reuse ;  /* 0x0000000e17167219 */ /* 0x100fe40000001203 */
[----:B------:R-:W-:Y:S02]  /*0b40*/  LOP3.LUT R10, RZ, R2, RZ, 0x33, !PT ;  /* 0x00000002ff0a7212 */ /* 0x000fe400078e33ff */
[-C--:B------:R-:W-:Y:S01]  /*0b50*/  SHF.R.U32.HI R3, RZ, R14.reuse, R3 ;  /* 0x0000000eff037219 */ /* 0x080fe20000011603 */
[----:B------:R-:W0:Y:S01]  /*0b60*/  LDC R21, c[0x0][0x638] ;  /* 0x00018e00ff157b82 */ /* 0x000e220000000800 */
[----:B------:R-:W-:Y:S01]  /*0b70*/  SHF.L.U32 R9, R9, R14, RZ ;  /* 0x0000000e09097219 */ /* 0x000fe200000006ff */
[----:B------:R-:W-:-:S06]  /*0b80*/  IMAD.MOV.U32 R2, RZ, RZ, R22 ;  /* 0x000000ffff027224 */ /* 0x000fcc00078e0016 */
[----:B------:R-:W0:Y:S01]  /*0b90*/  LDC R20, c[0x0][0x610] ;  /* 0x00018400ff147b82 */ /* 0x000e220000000800 */
[----:B-1-3--:R-:W-:Y:S05]  /*0ba0*/  @!P0 BRA `(.L_x_7) ;  /* 0x0000000000288947 */ /* 0x00afea0003800000 */
[----:B------:R-:W1:Y:S02]  /*0bb0*/  LDC R7, c[0x0][0x64c] ;  /* 0x00019300ff077b82 */ /* 0x000e640000000800 */
[----:B-1----:R-:W-:-:S05]  /*0bc0*/  IADD3 R7, P0, R22, R7, RZ ;  /* 0x0000000716077210 */ /* 0x002fca0007f1e0ff */
        /* <DEDUP_REMOVED lines=8> */
.L_x_7:
[----:B----4-:R-:W-:Y:S01]  /*0c50*/  SHF.R.U64 R2, R2, R16, R3 ;  /* 0x0000001002027219 */ /* 0x010fe20000001203 */
[----:B--2---:R-:W-:Y:S01]  /*0c60*/  VIADD R3, R17, 0xffffffff ;  /* 0xffffffff11037836 */ /* 0x004fe20000000000 */
[----:B------:R-:W-:Y:S01]  /*0c70*/  LOP3.LUT R10, R23, R10, RZ, 0xc0, !PT ;  /* 0x0000000a170a7212 */ /* 0x000fe200078ec0ff */
[----:B------:R-:W-:Y:S01]  /*0c80*/  IMAD.MOV R11, RZ, RZ, -R11 ;  /* 0x000000ffff0b7224 */ /* 0x000fe200078e0a0b */
[----:B------:R-:W-:Y:S01]  /*0c90*/  R2UR UR22, R24 ;  /* 0x00000000181672ca */ /* 0x000fe200000e0000 */
[----:B------:R-:W-:Y:S01]  /*0ca0*/  IMAD.MOV R4, RZ, RZ, -R2 ;  /* 0x000000ffff047224 */ /* 0x000fe200078e0a02 */
[----:B------:R-:W-:Y:S01]  /*0cb0*/  LOP3.LUT R3, R12, R3, RZ, 0xc0, !PT ;  /* 0x000000030c037212 */ /* 0x000fe200078ec0ff */
[----:B------:R-:W-:Y:S02]  /*0cc0*/  @P2 IMAD R8, R13, R11, R0 ;  /* 0x0000000b0d082224 */ /* 0x000fe400078e0200 */
[----:B------:R-:W-:Y:S02]  /*0cd0*/  IMAD R9, R9, R2, R10 ;  /* 0x0000000209097224 */ /* 0x000fe400078e020a */
[----:B0-----:R-:W-:-:S02]  /*0ce0*/  IMAD R0, R4, R21, R22 ;  /* 0x0000001504007224 */ /* 0x001fc400078e0216 */
[----:B------:R-:W-:Y:S02]  /*0cf0*/  IMAD R8, R9, R20, R8 ;  /* 0x0000001409087224 */ /* 0x000fe400078e0208 */
[----:B------:R-:W-:Y:S02]  /*0d00*/  IMAD R3, R0, R17, R3 ;  /* 0x0000001100037224 */ /* 0x000fe400078e0203 */
[----:B------:R-:W-:-:S03]  /*0d10*/  IMAD.MOV.U32 R4, RZ, RZ, 0x1 ;  /* 0x00000001ff047424 */ /* 0x000fc600078e00ff */
[----:B------:R-:W-:Y:S02]  /*0d20*/  SEL R2, R3, R8, !P2 ;  /* 0x0000000803027207 */ /* 0x000fe40005000000 */
[----:B------:R-:W-:-:S03]  /*0d30*/  SEL R0, R8, R3, !P2 ;  /* 0x0000000308007207 */ /* 0x000fc60005000000 */
[----:B------:R0:W-:Y:S04]  /*0d40*/  STL [R1+0x80], R2 ;  /* 0x0000800201007387 */ /* 0x0001e80000100800 */
[----:B------:R0:W-:Y:S02]  /*0d50*/  STL [R1+0x84], R0 ;  /* 0x0000840001007387 */ /* 0x0001e40000100800 */
.L_x_5:
[----:B------:R-:W-:-:S08]  /*0d60*/  NOP ;  /* 0x0000000000007918 */ /* 0x000fd00000000000 */
[----:B------:R-:W1:Y:S02]  /*0d70*/  USETMAXREG.TRY_ALLOC.CTAPOOL UP0, 0xe8 ;  /* 0x000000e8000079c8 */ /* 0x000e640008000600 */
[----:B-1----:R-:W-:-:S13]  /*0d80*/  PLOP3.LUT P0, PT, PT, PT, UP0, 0x80, 0x0 ;  /* 0x000000000000781c */ /* 0x002fda0003f0f008 */
[----:B------:R-:W-:Y:S05]  /*0d90*/  @!P0 BRA `(.L_x_5) ;  /* 0xfffffffc00f08947 */ /* 0x000fea000383ffff */
[----:B------:R-:W-:Y:S01]  /*0da0*/  ULDC.64 UR4, c[0x0][0x598] ;  /* 0x0001660000047ab9 */ /* 0x000fe20000000a00 */
[----:B------:R-:W-:Y:S01]  /*0db0*/  ULDC.64 UR16, c[0x0][0x208] ;  /* 0x0000820000107ab9 */ /* 0x000fe20000000a00 */
[----:B------:R-:W-:-:S04]  /*0dc0*/  ISETP.NE.U32.AND P0, PT, RZ, UR4, PT ;  /* 0x00000004ff007c0c */ /* 0x000fc8000bf05070 */
[----:B------:R-:W-:-:S13]  /*0dd0*/  ISETP.NE.AND.EX P0, PT, RZ, UR5, PT, P0 ;  /* 0x00000005ff007c0c */ /* 0x000fda000bf05300 */
[----:B------:R-:W-:Y:S05]  /*0de0*/  @!P0 BRA `(.L_x_8) ;  /* 0x0000000000208947 */ /* 0x000fea0003800000 */
[----:B0-----:R-:W0:Y:S02]  /*0df0*/  LDC.64 R2, c[0x0][0x598] ;  /* 0x00016600ff027b82 */ /* 0x001e240000000a00 */
[----:B0-----:R-:W2:Y:S02]  /*0e00*/  LDG.E.64 R2, desc[UR16][R2.64] ;  /* 0x0000001002027981 */ /* 0x001ea4000c1e1b00 */
[----:B--2---:R-:W-:-:S04]  /*0e10*/  ISETP.NE.U32.AND P0, PT, R2, RZ, PT ;  /* 0x000000ff0200720c */ /* 0x004fc80003f05070 */
[----:B------:R-:W-:-:S13]  /*0e20*/  ISETP.NE.AND.EX P0, PT, R3, RZ, PT, P0 ;  /* 0x000000ff0300720c */ /* 0x000fda0003f05300 */
[----:B------:R-:W-:Y:S05]  /*0e30*/  @!P0 BRA `(.L_x_8) ;  /* 0x00000000000c8947 */ /* 0x000fea0003800000 */
[----:B------:R-:W2:Y:S02]  /*0e40*/  LD.E R2, desc[UR16][R2.64] ;  /* 0x0000001002027980 */ /* 0x000ea4000c101900 */
[----:B--2---:R-:W-:Y:S01]  /*0e50*/  R2UR UR20, R2 ;  /* 0x00000000021472ca */ /* 0x004fe200000e0000 */
[----:B------:R-:W-:-:S14]  /*0e60*/  BRA `(.L_x_9) ;  /* 0x0000000000247947 */ /* 0x000fdc0003800000 */
.L_x_8:
[----:B------:R-:W-:Y:S02]  /*0e70*/  ULDC.64 UR4, c[0x0][0x588] ;  /* 0x0001620000047ab9 */ /* 0x000fe40000000a00 */
[----:B------:R-:W-:-:S04]  /*0e80*/  ISETP.NE.U32.AND P0, PT, RZ, UR4, PT ;  /* 0x00000004ff007c0c */ /* 0x000fc8000bf05070 */
[----:B------:R-:W-:-:S13]  /*0e90*/  ISETP.NE.AND.EX P0, PT, RZ, UR5, PT, P0 ;  /* 0x00000005ff007c0c */ /* 0x000fda000bf05300 */
[----:B------:R-:W-:Y:S05]  /*0ea0*/  @!P0 BRA `(.L_x_10) ;  /* 0x0000000000108947 */ /* 0x000fea0003800000 */
[----:B0-----:R-:W0:Y:S02]  /*0eb0*/  LDC.64 R2, c[0x0][0x588] ;  /* 0x00016200ff027b82 */ /* 0x001e240000000a00 */
[----:B0-----:R-:W2:Y:S02]  /*0ec0*/  LDG.E R2, desc[UR16][R2.64] ;  /* 0x0000001002027981 */ /* 0x001ea4000c1e1900 */
[----:B--2---:R-:W-:Y:S01]  /*0ed0*/  R2UR UR20, R2 ;  /* 0x00000000021472ca */ /* 0x004fe200000e0000 */
[----:B------:R-:W-:-:S14]  /*0ee0*/  BRA `(.L_x_9) ;  /* 0x0000000000047947 */ /* 0x000fdc0003800000 */
.L_x_10:
[----:B------:R-:W-:-:S05]  /*0ef0*/  ULDC UR20, c[0x0][0x580] ;  /* 0x0001600000147ab9 */ /* 0x000fca0000000800 */
.L_x_9:
[----:B------:R-:W-:Y:S02]  /*0f00*/  ULDC.64 UR4, c[0x0][0x5a0] ;  /* 0x0001680000047ab9 */ /* 0x000fe40000000a00 */
        /* <DEDUP_REMOVED lines=11> */
.L_x_11:
        /* <DEDUP_REMOVED lines=8> */
.L_x_13:
[----:B------:R-:W-:-:S05]  /*1040*/  ULDC UR19, c[0x0][0x584] ;  /* 0x0001610000137ab9 */ /* 0x000fca0000000800 */
.L_x_12:
[----:B------:R-:W-:-:S13]  /*1050*/  LOP3.LUT P0, RZ, R4, 0xff, RZ, 0xc0, !PT ;  /* 0x000000ff04ff7812 */ /* 0x000fda000780c0ff */
[----:B------:R-:W-:Y:S05]  /*1060*/  @!P0 EXIT ;  /* 0x000000000000894d */ /* 0x000fea0003800000 */
[----:B------:R-:W-:Y:S01]  /*1070*/  ULDC UR4, c[0x0][0x28c] ;  /* 0x0000a30000047ab9 */ /* 0x000fe20000000800 */
[----:B------:R-:W-:Y:S02]  /*1080*/  ULOP3.LUT UR21, UR13, 0x1, URZ, 0xfc, !UPT ;  /* 0x000000010d157892 */ /* 0x000fe4000f8efc3f */
[----:B------:R-:W-:-:S04]  /*1090*/  UIADD3 UR4, UR4, 0x3f, URZ ;  /* 0x0000003f04047890 */ /* 0x000fc8000fffe03f */
[----:B------:R-:W-:-:S04]  /*10a0*/  USHF.R.S32.HI UR5, URZ, 0x1f, UR4 ;  /* 0x0000001f3f057899 */ /* 0x000fc80008011404 */
[----:B------:R-:W-:-:S03]  /*10b0*/  ULEA.HI UR5, UR5, UR4, URZ, 0x6 ;  /* 0x0000000405057291 */ /* 0x000fc6000f8f303f */
[----:B------:R-:W-:Y:S01]  /*10c0*/  UMOV UR4, URZ ;  /* 0x0000003f00047c82 */ /* 0x000fe20008000000 */
[----:B------:R-:W-:-:S03]  /*10d0*/  USHF.R.S32.HI UR12, URZ, 0x6, UR5 ;  /* 0x000000063f0c7899 */ /* 0x000fc60008011405 */
[----:B------:R-:W-:-:S09]  /*10e0*/  UMOV UR5, URZ ;  /* 0x0000003f00057c82 */ /* 0x000fd20008000000 */
.L_x_294:
[----:B0-----:R-:W0:Y:S01]  /*10f0*/  S2R R0, SR_TID.X ;  /* 0x0000000000007919 */ /* 0x001e220000002100 */
[----:B-1----:R-:W1:Y:S01]  /*1100*/  S2UR UR11, SR_CgaCtaId ;  /* 0x00000000000b79c3 */ /* 0x002e620000008800 */
[----:B------:R-:W-:Y:S01]  /*1110*/  UMOV UR14, 0x400 ;  /* 0x00000400000e7882 */ /* 0x000fe20000000000 */
[----:B------:R-:W-:Y:S01]  /*1120*/  UMOV UR6, URZ ;  /* 0x0000003f00067c82 */ /* 0x000fe20008000000 */
[----:B------:R-:W-:Y:S01]  /*1130*/  STL [R1+0x74], RZ ;  /* 0x000074ff01007387 */ /* 0x000fe20000100800 */
[----:B------:R-:W-:Y:S01]  /*1140*/  UMOV UR7, URZ ;  /* 0x0000003f00077c82 */ /* 0x000fe20008000000 */
[----:B------:R-:W-:Y:S01]  /*1150*/  UMOV UR8, URZ ;  /* 0x0000003f00087c82 */ /* 0x000fe20008000000 */
[----:B------:R-:W-:Y:S01]  /*1160*/  UMOV UR18, UR5 ;  /* 0x0000000500127c82 */ /* 0x000fe20008000000 */
[----:B------:R-:W-:Y:S01]  /*1170*/  STL [R1+0x70], RZ ;  /* 0x000070ff01007387 */ /* 0x000fe20000100800 */
[----:B--2---:R-:W2:Y:S01]  /*1180*/  LDC R2, c[0x0][0x28c] ;  /* 0x0000a300ff027b82 */ /* 0x004ea20000000800 */
[----:B------:R-:W-:-:S02]  /*1190*/  CS2R R4, SRZ ;  /* 0x0000000000047805 */ /* 0x000fc4000001ff00 */
[----:B------:R-:W-:Y:S01]  /*11a0*/  CS2R R6, SRZ ;  /* 0x0000000000067805 */ /* 0x000fe2000001ff00 */
[----:B------:R-:W-:Y:S01]  /*11b0*/  STL [R1+0x6c], RZ ;  /* 0x00006cff01007387 */ /* 0x000fe20000100800 */
[----:B------:R-:W-:Y:S02]  /*11c0*/  CS2R R8, SRZ ;  /* 0x0000000000087805 */ /* 0x000fe4000001ff00 */
[----:B------:R-:W-:Y:S02]  /*11d0*/  CS2R R10, SRZ ;  /* 0x00000000000a7805 */ /* 0x000fe4000001ff00 */
[----:B------:R-:W-:Y:S01]  /*11e0*/  CS2R R12, SRZ ;  /* 0x00000000000c7805 */ /* 0x000fe2000001ff00 */
[----:B------:R-:W-:Y:S01]  /*11f0*/  STL [R1+0x68], RZ ;  /* 0x000068ff01007387 */ /* 0x000fe20000100800 */
[----:B------:R-:W-:Y:S02]  /*1200*/  CS2R R14, SRZ ;  /* 0x00000000000e7805 */ /* 0x000fe4000001ff00 */
[----:B------:R-:W-:-:S02]  /*1210*/  CS2R R16, SRZ ;  /* 0x0000000000107805 */ /* 0x000fc4000001ff00 */
[----:B------:R-:W-:Y:S01]  /*1220*/  CS2R R18, SRZ ;  /* 0x0000000000127805 */ /* 0x000fe2000001ff00 */
[----:B------:R-:W-:Y:S01]  /*1230*/  STL [R1+0x64], RZ ;  /* 0x000064ff01007387 */ /* 0x000fe20000100800 */
[----:B------:R-:W-:Y:S02]  /*1240*/  CS2R R20, SRZ ;  /* 0x0000000000147805 */ /* 0x000fe4000001ff00 */
[----:B------:R-:W-:Y:S02]  /*1250*/  CS2R R22, SRZ ;  /* 0x0000000000167805 */ /* 0x000fe4000001ff00 */
[----:B------:R-:W-:Y:S01]  /*1260*/  CS2R R152, SRZ ;  /* 0x0000000000987805 */ /* 0x000fe2000001ff00 */
[----:B------:R-:W-:Y:S01]  /*1270*/  STL [R1+0x60], RZ ;  /* 0x000060ff01007387 */ /* 0x000fe20000100800 */
[----:B-1----:R-:W-:Y:S01]  /*1280*/  ULEA UR14, UR11, UR14, 0x18 ;  /* 0x0000000e0b0e7291 */ /* 0x002fe2000f8ec03f */
[----:B------:R-:W-:Y:S02]  /*1290*/  CS2R R154, SRZ ;  /* 0x00000000009a7805 */ /* 0x000fe4000001ff00 */
[----:B------:R-:W-:Y:S01]  /*12a0*/  CS2R R156, SRZ ;  /* 0x00000000009c7805 */ /* 0x000fe2000001ff00 */
[----:B------:R-:W-:Y:S01]  /*12b0*/  STL [R1+0x5c], RZ ;  /* 0x00005cff01007387 */ /* 0x000fe20000100800 */
[----:B------:R-:W-:-:S02]  /*12c0*/  CS2R R158, SRZ ;  /* 0x00000000009e7805 */ /* 0x000fc4000001ff00 */
[----:B------:R-:W-:Y:S02]  /*12d0*/  CS2R R160, SRZ ;  /* 0x0000000000a07805 */ /* 0x000fe4000001ff00 */
[----:B------:R-:W-:Y:S02]  /*12e0*/  CS2R R162, SRZ ;  /* 0x0000000000a27805 */ /* 0x000fe4000001ff00 */
[----:B0-----:R-:W-:Y:S01]  /*12f0*/  LOP3.LUT R0, R0, 0x80, RZ, 0xc0, !PT ;  /* 0x0000008000007812 */ /* 0x001fe200078ec0ff */
[----:B------:R-:W-:Y:S01]  /*1300*/  STL [R1+0x58], RZ ;  /* 0x000058ff01007387 */ /* 0x000fe20000100800 */
[----:B--2---:R-:W-:Y:S02]  /*1310*/  ISETP.GE.AND P0, PT, R2, 0x1, PT ;  /* 0x000000010200780c */ /* 0x004fe40003f06270 */
[----:B------:R-:W-:Y:S02]  /*1320*/  CS2R R2, SRZ ;  /* 0x0000000000027805 */ /* 0x000fe4000001ff00 */
[----:B------:R-:W-:Y:S01]  /*1330*/  SHF.R.U32.HI R0, RZ, 0x7, R0 ;  /* 0x00000007ff007819 */ /* 0x000fe20000011600 */
[----:B------:R-:W-:Y:S01]  /*1340*/  STL [R1+0x54], RZ ;  /* 0x000054ff01007387 */ /* 0x000fe20000100800 */
[----:B------:R-:W-:-:S02]  /*1350*/  CS2R R164, SRZ ;  /* 0x0000000000a47805 */ /* 0x000fc4000001ff00 */
[----:B------:R-:W-:Y:S02]  /*1360*/  CS2R R166, SRZ ;  /* 0x0000000000a67805 */ /* 0x000fe4000001ff00 */
[----:B------:R-:W-:Y:S01]  /*1370*/  CS2R R168, SRZ ;  /* 0x0000000000a87805 */ /* 0x000fe2000001ff00 */
[----:B------:R-:W-:Y:S01]  /*1380*/  STL [R1+0x50], RZ ;  /* 0x000050ff01007387 */ /* 0x000fe20000100800 */
[----:B------:R-:W-:Y:S02]  /*1390*/  CS2R R170, SRZ ;  /* 0x0000000000aa7805 */ /* 0x000fe4000001ff00 */
[----:B------:R-:W-:Y:S02]  /*13a0*/  CS2R R172, SRZ ;  /* 0x0000000000ac7805 */ /* 0x000fe4000001ff00 */
[----:B------:R-:W-:Y:S01]  /*13b0*/  CS2R R174, SRZ ;  /* 0x0000000000ae7805 */ /* 0x000fe2000001ff00 */
[----:B------:R-:W0:Y:S01]  /*13c0*/  SHFL.IDX PT, R0, R0, RZ, 0x1f ;  /* 0x00001fff00007589 */ /* 0x000e2200000e0000 */
[----:B------:R-:W-:-:S02]  /*13d0*/  CS2R R176, SRZ ;  /* 0x0000000000b07805 */ /* 0x000fc4000001ff00 */
[----:B------:R-:W-:Y:S02]  /*13e0*/  CS2R R178, SRZ ;  /* 0x0000000000b27805 */ /* 0x000fe4000001ff00 */
[----:B------:R-:W-:Y:S01]  /*13f0*/  CS2R R180, SRZ ;  /* 0x0000000000b47805 */ /* 0x000fe2000001ff00 */
[----:B------:R1:W-:Y:S01]  /*1400*/  STL [R1+0x4c], RZ ;  /* 0x00004cff01007387 */ /* 0x0003e20000100800 */
[----:B------:R-:W-:Y:S02]  /*1410*/  CS2R R182, SRZ ;  /* 0x0000000000b67805 */ /* 0x000fe4000001ff00 */
[----:B------:R-:W-:Y:S02]  /*1420*/  CS2R R184, SRZ ;  /* 0x0000000000b87805 */ /* 0x000fe4000001ff00 */
[----:B------:R-:W-:Y:S01]  /*1430*/  CS2R R186, SRZ ;  /* 0x0000000000ba7805 */ /* 0x000fe2000001ff00 */
[----:B------:R1:W-:Y:S01]  /*1440*/  STL [R1+0x48], RZ ;  /* 0x000048ff01007387 */ /* 0x0003e20000100800 */
        /* <DEDUP_REMOVED lines=14> */
[----:B------:R-:W-:Y:S02]  /*1530*/  CS2R R210, SRZ ;  /* 0x0000000000d27805 */ /* 0x000fe4000001ff00 */
[----:B0-----:R-:W-:Y:S01]  /*1540*/  R2UR UR9, R0 ;  /* 0x00000000000972ca */ /* 0x001fe200000e0000 */
[----:B------:R1:W-:Y:S01]  /*1550*/  STL [R1+0x38], RZ ;  /* 0x000038ff01007387 */ /* 0x0003e20000100800 */
[----:B------:R-:W-:Y:S01]  /*1560*/  IMAD.MOV.U32 R0, RZ, RZ, RZ ;  /* 0x000000ffff007224 */ /* 0x000fe200078e00ff */
[----:B------:R-:W-:-:S02]  /*1570*/  CS2R R212, SRZ ;  /* 0x0000000000d47805 */ /* 0x000fc4000001ff00 */
[----:B------:R-:W-:Y:S01]  /*1580*/  CS2R R214, SRZ ;  /* 0x0000000000d67805 */ /* 0x000fe2000001ff00 */
[----:B------:R1:W-:Y:S01]  /*1590*/  STL [R1+0x34], RZ ;  /* 0x000034ff01007387 */ /* 0x0003e20000100800 */
[----:B------:R-:W-:Y:S02]  /*15a0*/  CS2R R216, SRZ ;  /* 0x0000000000d87805 */ /* 0x000fe4000001ff00 */
[----:B------:R-:W-:Y:S02]  /*15b0*/  CS2R R218, SRZ ;  /* 0x0000000000da7805 */ /* 0x000fe4000001ff00 */
[----:B------:R-:W-:Y:S01]  /*15c0*/  CS2R R220, SRZ ;  /* 0x0000000000dc7805 */ /* 0x000fe2000001ff00 */
[----:B------:R1:W-:Y:S01]  /*15d0*/  STL [R1+0x30], RZ ;  /* 0x000030ff01007387 */ /* 0x0003e20000100800 */
[----:B------:R-:W-:Y:S02]  /*15e0*/  CS2R R222, SRZ ;  /* 0x0000000000de7805 */ /* 0x000fe4000001ff00 */
[----:B------:R-:W-:Y:S01]  /*15f0*/  CS2R R224, SRZ ;  /* 0x0000000000e07805 */ /* 0x000fe2000001ff00 */
[----:B------:R-:W-:Y:S01]  /*1600*/  IMAD.MOV.U32 R226, RZ, RZ, RZ ;  /* 0x000000ffffe27224 */ /* 0x000fe200078e00ff */
[----:B------:R1:W-:Y:S01]  /*1610*/  STL [R1+0x2c], RZ ;  /* 0x00002cff01007387 */ /* 0x0003e20000100800 */
[----:B------:R-:W-:Y:S01]  /*1620*/  ULEA.HI UR10, UR9, UR9, URZ, 0x1 ;  /* 0x00000009090a7291 */ /* 0x000fe2000f8f083f */
[----:B------:R-:W-:Y:S01]  /*1630*/  IMAD.U32 R227, RZ, RZ, UR4 ;  /* 0x00000004ffe37e24 */ /* 0x000fe2000f8e00ff */
[----:B------:R-:W-:Y:S01]  /*1640*/  CS2R R24, SRZ ;  /* 0x0000000000187805 */ /* 0x000fe2000001ff00 */
[----:B------:R1:W-:Y:S01]  /*1650*/  STL [R1+0x28], RZ ;  /* 0x000028ff01007387 */ /* 0x0003e20000100800 */
[----:B------:R-:W-:Y:S01]  /*1660*/  ULOP3.LUT UR10, UR10, 0xffffe, URZ, 0xc0, !UPT ;  /* 0x000ffffe0a0a7892 */ /* 0x000fe2000f8ec03f */
[----:B------:R-:W-:-:S02]  /*1670*/  CS2R R26, SRZ ;  /* 0x00000000001a7805 */ /* 0x000fc4000001ff00 */
[----:B------:R-:W-:Y:S01]  /*1680*/  CS2R R28, SRZ ;  /* 0x00000000001c7805 */ /* 0x000fe2000001ff00 */
[----:B------:R1:W-:Y:S01]  /*1690*/  STL [R1+0x24], RZ ;  /* 0x000024ff01007387 */ /* 0x0003e20000100800 */
[----:B------:R-:W-:Y:S01]  /*16a0*/  UIADD3 UR10, UR9, -UR10, URZ ;  /* 0x8000000a090a7290 */ /* 0x000fe2000fffe03f */
[----:B---34-:R-:W-:Y:S02]  /*16b0*/  CS2R R30, SRZ ;  /* 0x00000000001e7805 */ /* 0x018fe4000001ff00 */
[----:B------:R-:W-:Y:S01]  /*16c0*/  CS2R R32, SRZ ;  /* 0x0000000000207805 */ /* 0x000fe2000001ff00 */
[----:B------:R1:W-:Y:S01]  /*16d0*/  STL [R1+0x20], RZ ;  /* 0x000020ff01007387 */ /* 0x0003e20000100800 */
[----:B------:R-:W-:Y:S01]  /*16e0*/  ULEA UR10, UR10, UR14, 0xc ;  /* 0x0000000e0a0a7291 */ /* 0x000fe2000f8e603f */
[----:B------:R-:W-:Y:S02]  /*16f0*/  CS2R R34, SRZ ;  /* 0x0000000000227805 */ /* 0x000fe4000001ff00 */
[----:B------:R-:W-:Y:S01]  /*1700*/  CS2R R36, SRZ ;  /* 0x0000000000247805 */ /* 0x000fe2000001ff00 */
[----:B------:R1:W-:Y:S01]  /*1710*/  STL [R1+0x1c], RZ ;  /* 0x00001cff01007387 */ /* 0x0003e20000100800 */
[----:B------:R-:W-:Y:S01]  /*1720*/  UIADD3 UR10, UR10, 0x180, URZ ;  /* 0x000001800a0a7890 */ /* 0x000fe2000fffe03f */
[----:B------:R-:W-:-:S02]  /*1730*/  CS2R R38, SRZ ;  /* 0x0000000000267805 */ /* 0x000fc4000001ff00 */
[----:B------:R-:W-:Y:S01]  /*1740*/  CS2R R40, SRZ ;  /* 0x0000000000287805 */ /* 0x000fe2000001ff00 */
[----:B------:R1:W-:Y:S01]  /*1750*/  STL [R1+0x18], RZ ;  /* 0x000018ff01007387 */ /* 0x0003e20000100800 */
[----:B------:R-:W-:Y:S01]  /*1760*/  USHF.R.U32.HI UR10, URZ, 0x4, UR10 ;  /* 0x000000043f0a7899 */ /* 0x000fe2000801160a */
[----:B------:R-:W-:Y:S02]  /*1770*/  CS2R R42, SRZ ;  /* 0x00000000002a7805 */ /* 0x000fe4000001ff00 */
[----:B------:R-:W-:Y:S01]  /*1780*/  CS2R R44, SRZ ;  /* 0x00000000002c7805 */ /* 0x000fe2000001ff00 */
[----:B------:R1:W-:Y:S01]  /*1790*/  STL [R1+0x14], RZ ;  /* 0x000014ff01007387 */ /* 0x0003e20000100800 */
[----:B------:R-:W-:Y:S01]  /*17a0*/  ULOP3.LUT UR15, UR10, 0x3fff, URZ, 0xc0, !UPT ;  /* 0x00003fff0a0f7892 */ /* 0x000fe2000f8ec03f */
        /* <DEDUP_REMOVED lines=18> */
[----:B------:R1:W-:Y:S01]  /*18d0*/  STL [R1], RZ ;  /* 0x000000ff01007387 */ /* 0x0003e20000100800 */
[----:B------:R-:W-:-:S02]  /*18e0*/  CS2R R74, SRZ ;  /* 0x00000000004a7805 */ /* 0x000fc4000001ff00 */
[----:B------:R-:W-:Y:S02]  /*18f0*/  CS2R R76, SRZ ;  /* 0x00000000004c7805 */ /* 0x000fe4000001ff00 */
[----:B------:R-:W-:Y:S02]  /*1900*/  CS2R R78, SRZ ;  /* 0x00000000004e7805 */ /* 0x000fe4000001ff00 */
[----:B------:R-:W-:Y:S02]  /*1910*/  CS2R R80, SRZ ;  /* 0x0000000000507805 */ /* 0x000fe4000001ff00 */
[----:B------:R-:W-:Y:S02]  /*1920*/  CS2R R82, SRZ ;  /* 0x0000000000527805 */ /* 0x000fe4000001ff00 */
[----:B------:R-:W-:Y:S02]  /*1930*/  CS2R R84, SRZ ;  /* 0x0000000000547805 */ /* 0x000fe4000001ff00 */
        /* <DEDUP_REMOVED lines=32> */
[----:B------:R-:W-:Y:S01]  /*1b40*/  CS2R R150, SRZ ;  /* 0x0000000000967805 */ /* 0x000fe2000001ff00 */
[----:B-1----:R-:W-:Y:S06]  /*1b50*/  @!P0 BRA `(.L_x_14) ;  /* 0x0000001000688947 */ /* 0x002fec0003800000 */
[----:B------:R-:W-:-:S06]  /*1b60*/  UISETP.NE.AND UP0, UPT, UR21, 0x3, UPT ;  /* 0x000000031500788c */ /* 0x000fcc000bf05270 */
[----:B------:R-:W-:-:S13]  /*1b70*/  PLOP3.LUT P1, PT, PT, PT, UP0, 0x80, 0x0 ;  /* 0x000000000000781c */ /* 0x000fda0003f2f008 */
[----:B------:R-:W-:Y:S05]  /*1b80*/  @!P1 BRA `(.L_x_15) ;  /* 0x0000000000049947 */ /* 0x000fea0003800000 */
[----:B------:R-:W-:Y:S01]  /*1b90*/  BPT.TRAP 0x1 ;  /* 0x000000040000795c */ /* 0x000fe20000300000 */
.L_x_15:
[----:B------:R-:W-:Y:S01]  /*1ba0*/  ULEA UR6, UR5, UR14, 0x3 ;  /* 0x0000000e05067291 */ /* 0x000fe2000f8e183f */
[----:B------:R-:W-:-:S05]  /*1bb0*/  IMAD.U32 R0, RZ, RZ, UR4 ;  /* 0x00000004ff007e24 */ /* 0x000fca000f8e00ff */
[----:B------:R-:W-:-:S04]  /*1bc0*/  SHF.L.U32 R0, R0, 0x1f, RZ ;  /* 0x0000001f00007819 */ /* 0x000fc800000006ff */
[----:B------:R0:W1:Y:S01]  /*1bd0*/  SYNCS.PHASECHK.TRANS64.TRYWAIT P0, [UR6], R0 ;  /* 0x00000000ff0075a7 */ /* 0x0000620008000146 */
[----:B------:R-:W-:Y:S05]  /*1be0*/  @!P1 BRA `(.L_x_16) ;  /* 0x0000000000049947 */ /* 0x000fea0003800000 */
[----:B------:R-:W-:Y:S01]  /*1bf0*/  BPT.TRAP 0x1 ;  /* 0x000000040000795c */ /* 0x000fe20000300000 */
.L_x_16:
[----:B-1----:R-:W-:Y:S05]  /*1c00*/  @P0 BRA `(.L_x_17) ;  /* 0x0000000000080947 */ /* 0x002fea0003800000 */
[----:B------:R-:W1:Y:S02]  /*1c10*/  SYNCS.PHASECHK.TRANS64.TRYWAIT P0, [UR6], R0 ;  /* 0x00000000ff0075a7 */ /* 0x000e640008000146 */
[----:B-1----:R-:W-:Y:S05]  /*1c20*/  @!P0 BRA `(.L_x_18) ;  /* 0x000000e400b48947 */ /* 0x002fea0003800000 */
.L_x_17:
[----:B------:R-:W-:Y:S01]  /*1c30*/  UIADD3 UR6, UR14, 0x12180, URZ ;  /* 0x000121800e067890 */ /* 0x000fe2000fffe03f */
[----:B------:R-:W-:Y:S01]  /*1c40*/  WARPGROUP.ARRIVE ;  /* 0x00000000000079c5 */ /* 0x000fe20000000000 */
[----:B------:R-:W-:Y:S01]  /*1c50*/  ULOP3.LUT UR8, UR15, 0x10000, URZ, 0xfc, !UPT ;  /* 0x000100000f087892 */ /* 0x000fe2000f8efc3f */
[----:B------:R2:W-:Y:S01]  /*1c60*/  STL [R1+0x74], RZ ;  /* 0x000074ff01007387 */ /* 0x0005e20000100800 */
[----:B------:R-:W-:Y:S01]  /*1c70*/  USHF.R.U32.HI UR6, URZ, 0x4, UR6 ;  /* 0x000000043f067899 */ /* 0x000fe20008011606 */
[----:B01----:R-:W-:Y:S01]  /*1c80*/  IMAD.MOV.U32 R0, RZ, RZ, RZ ;  /* 0x000000ffff007224 */ /* 0x003fe200078e00ff */
[----:B------:R-:W-:Y:S01]  /*1c90*/  ULEA UR8, UR5, UR8, 0x9 ;  /* 0x0000000805087291 */ /* 0x000fe2000f8e483f */
[----:B------:R2:W-:Y:S01]  /*1ca0*/  STL [R1+0x70], RZ ;  /* 0x000070ff01007387 */ /* 0x0005e20000100800 */
[----:B------:R-:W-:Y:S01]  /*1cb0*/  ULOP3.LUT UR6, UR6, 0x3fff, URZ, 0xc0, !UPT ;  /* 0x00003fff06067892 */ /* 0x000fe2000f8ec03f */
[----:B------:R-:W-:Y:S01]  /*1cc0*/  CS2R R2, SRZ ;  /* 0x0000000000027805 */ /* 0x000fe2000001ff00 */
[----:B------:R-:W-:Y:S01]  /*1cd0*/  UMOV UR9, 0x80000020 ;  /* 0x8000002000097882 */ /* 0x000fe20000000000 */
[----:B------:R-:W-:Y:S01]  /*1ce0*/  UMOV UR11, 0x80000020 ;  /* 0x80000020000b7882 */ /* 0x000fe20000000000 */
[----:B------:R-:W-:Y:S01]  /*1cf0*/  ULOP3.LUT UR6, UR6, 0x10000, URZ, 0xfc, !UPT ;  /* 0x0001000006067892 */ /* 0x000fe2000f8efc3f */
[----:B------:R2:W-:Y:S01]  /*1d00*/  STL [R1+0x6c], RZ ;  /* 0x00006cff01007387 */ /* 0x0005e20000100800 */
[----:B------:R-:W-:Y:S01]  /*1d10*/  ULDC UR7, c[0x0][0x50c] ;  /* 0x0001430000077ab9 */ /* 0x000fe20000000800 */
[----:B------:R-:W-:Y:S01]  /*1d20*/  CS2R R4, SRZ ;  /* 0x0000000000047805 */ /* 0x000fe2000001ff00 */
[----:B------:R-:W-:Y:S01]  /*1d30*/  ULEA UR10, UR5, UR6, 0xa ;  /* 0x00000006050a7291 */ /* 0x000fe2000f8e503f */
[----:B------:R2:W-:Y:S01]  /*1d40*/  STL [R1+0x68], RZ ;  /* 0x000068ff01007387 */ /* 0x0005e20000100800 */
[----:B------:R-:W-:Y:S01]  /*1d50*/  UISETP.NE.AND UP0, UPT, UR7, 0x2, UPT ;  /* 0x000000020700788c */ /* 0x000fe2000bf05270 */
[----:B------:R-:W-:Y:S01]  /*1d60*/  CS2R R6, SRZ ;  /* 0x0000000000067805 */ /* 0x000fe2000001ff00 */
[----:B------:R-:W-:Y:S01]  /*1d70*/  UMOV UR6, 0x2 ;  /* 0x0000000200067882 */ /* 0x000fe20000000000 */
[----:B------:R2:W-:Y:S01]  /*1d80*/  STL [R1+0x64], RZ ;  /* 0x000064ff01007387 */ /* 0x0005e20000100800 */
[----:B------:R-:W-:Y:S01]  /*1d90*/  USEL UR7, URZ, 0x1, UP0 ;  /* 0x000000013f077887 */ /* 0x000fe20008000000 */
[----:B------:R-:W-:-:S02]  /*1da0*/  CS2R R8, SRZ ;  /* 0x0000000000087805 */ /* 0x000fc4000001ff00 */
[----:B------:R-:W-:Y:S01]  /*1db0*/  CS2R R10, SRZ ;  /* 0x00000000000a7805 */ /* 0x000fe2000001ff00 */
[----:B------:R-:W-:Y:S01]  /*1dc0*/  QGMMA.64x256x32.F32.E5M2.E5M2 R24, gdesc[UR8], RZ, !UPT ;  /* 0x03e00000081879f3 */ /* 0x000fe2000c7038ff */
[----:B------:R2:W-:Y:S01]  /*1dd0*/  STL [R1+0x60], RZ ;  /* 0x000060ff01007387 */ /* 0x0005e20000100800 */
[----:B------:R-:W-:Y:S01]  /*1de0*/  UIADD3 UR8, UR8, 0x2, URZ ;  /* 0x0000000208087890 */ /* 0x000fe2000fffe03f */
[----:B------:R-:W-:Y:S01]  /*1df0*/  ISETP.NE.AND P0, PT, RZ, UR7, PT ;  /* 0x00000007ff007c0c */ /* 0x000fe2000bf05270 */
[----:B------:R-:W-:Y:S01]  /*1e00*/  UIADD3 UR10, UR10, 0x2, URZ ;  /* 0x000000020a0a7890 */ /* 0x000fe2000fffe03f */
[----:B------:R2:W-:Y:S01]  /*1e10*/  STL [R1+0x5c], RZ ;  /* 0x00005cff01007387 */ /* 0x0005e20000100800 */
[----:B------:R-:W-:Y:S01]  /*1e20*/  UMOV UR9, 0x80000020 ;  /* 0x8000002000097882 */ /* 0x000fe20000000000 */
[----:B------:R-:W-:Y:S01]  /*1e30*/  UMOV UR11, 0x80000020 ;  /* 0x80000020000b7882 */ /* 0x000fe20000000000 */
        /* <DEDUP_REMOVED lines=58> */
[----:B------:R-:W-:-:S03]  /*21e0*/  IMAD.MOV.U32 R226, RZ, RZ, RZ ;  /* 0x000000ffffe27224 */ /* 0x000fc600078e00ff */
[----:B------:R2:W-:Y:S04]  /*21f0*/  STL [R1+0x1c], RZ ;  /* 0x00001cff01007387 */ /* 0x0005e80000100800 */
[----:B------:R2:W-:Y:S04]  /*2200*/  STL [R1+0x18], RZ ;  /* 0x000018ff01007387 */ /* 0x0005e80000100800 */
[----:B------:R2:W-:Y:S04]  /*2210*/  STL [R1+0x14], RZ ;  /* 0x000014ff01007387 */ /* 0x0005e80000100800 */
[----:B------:R2:W-:Y:S04]  /*2220*/  STL [R1+0x10], RZ ;  /* 0x000010ff01007387 */ /* 0x0005e80000100800 */
[----:B------:R2:W-:Y:S04]  /*2230*/  STL [R1+0xc], RZ ;  /* 0x00000cff01007387 */ /* 0x0005e80000100800 */
[----:B------:R2:W-:Y:S04]  /*2240*/  STL [R1+0x8], RZ ;  /* 0x000008ff01007387 */ /* 0x0005e80000100800 */
[----:B------:R2:W-:Y:S04]  /*2250*/  STL [R1+0x4], RZ ;  /* 0x000004ff01007387 */ /* 0x0005e80000100800 */
[----:B------:R2:W-:Y:S01]  /*2260*/  STL [R1], RZ ;  /* 0x000000ff01007387 */ /* 0x0005e20000100800 */
[----:B------:R-:W-:Y:S01]  /*2270*/  QGMMA.64x256x32.F32.E5M2.E5M2 R24, gdesc[UR8], R24, gsb0 ;  /* 0x03e00000081879f3 */ /* 0x000fe20008003818 */
[----:B------:R-:W-:Y:S05]  /*2280*/  @!P0 BRA `(.L_x_19) ;  /* 0x0000000800808947 */ /* 0x000fea0003800000 */
[----:B------:R-:W-:Y:S02]  /*2290*/  WARPGROUP.DEPBAR.LE gsb0, 0x0 ;  /* 0x00008000000079c5 */ /* 0x000fe40000010000 */
[----:B------:R-:W-:-:S01]  /*22a0*/  FADD R227, RZ, R122 ;  /* 0x0000007affe37221 */ /* 0x000fc20000000000 */
[----:B------:R-:W-:Y:S01]  /*22b0*/  FADD R226, RZ, R24 ;  /* 0x00000018ffe27221 */ /* 0x000fe20000000000 */
[----:B------:R-:W-:-:S01]  /*22c0*/  FADD R225, RZ, R25 ;  /* 0x00000019ffe17221 */ /* 0x000fc20000000000 */
[----:B------:R-:W-:Y:S01]  /*22d0*/  FADD R224, RZ, R26 ;  /* 0x0000001affe07221 */ /* 0x000fe20000000000 */
[----:B------:R-:W-:-:S01]  /*22e0*/  FADD R223, RZ, R27 ;  /* 0x0000001bffdf7221 */ /* 0x000fc20000000000 */
[----:B------:R0:W-:Y:S01]  /*22f0*/  STL [R1], R227 ;  /* 0x000000e301007387 */ /* 0x0001e20000100800 */
[----:B------:R-:W-:-:S01]  /*2300*/  FADD R222, RZ, R28 ;  /* 0x0000001cffde7221 */ /* 0x000fc20000000000 */
[----:B------:R-:W-:Y:S01]  /*2310*/  FADD R221, RZ, R29 ;  /* 0x0000001dffdd7221 */ /* 0x000fe20000000000 */
[----:B------:R-:W-:-:S01]  /*2320*/  FADD R220, RZ, R30 ;  /* 0x0000001effdc7221 */ /* 0x000fc20000000000 */
[----:B------:R-:W-:Y:S01]  /*2330*/  FADD R219, RZ, R31 ;  /* 0x0000001fffdb7221 */ /* 0x000fe20000000000 */
[----:B------:R-:W-:-:S01]  /*2340*/  FADD R218, RZ, R32 ;  /* 0x00000020ffda7221 */ /* 0x000fc20000000000 */
[----:B------:R-:W-:Y:S01]  /*2350*/  FADD R217, RZ, R33 ;  /* 0x00000021ffd97221 */ /* 0x000fe20000000000 */
[----:B------:R-:W-:-:S01]  /*2360*/  FADD R216, RZ, R34 ;  /* 0x00000022ffd87221 */ /* 0x000fc20000000000 */
[----:B------:R-:W-:Y:S01]  /*2370*/  FADD R215, RZ, R35 ;  /* 0x00000023ffd77221 */ /* 0x000fe20000000000 */
[----:B------:R-:W-:-:S01]  /*2380*/  FADD R214, RZ, R36 ;  /* 0x00000024ffd67221 */ /* 0x000fc20000000000 */
[----:B0-----:R-:W-:Y:S01]  /*2390*/  FADD R227, RZ, R123 ;  /* 0x0000007bffe37221 */ /* 0x001fe20000000000 */
[----:B------:R-:W-:-:S01]  /*23a0*/  FADD R213, RZ, R37 ;  /* 0x00000025ffd57221 */ /* 0x000fc20000000000 */
[----:B------:R-:W-:Y:S01]  /*23b0*/  FADD R212, RZ, R38 ;  /* 0x00000026ffd47221 */ /* 0x000fe20000000000 */
[----:B------:R-:W-:-:S01]  /*23c0*/  FADD R211, RZ, R39 ;  /* 0x00000027ffd37221 */ /* 0x000fc20000000000 */
[----:B------:R-:W-:Y:S01]  /*23d0*/  FADD R210, RZ, R40 ;  /* 0x00000028ffd27221 */ /* 0x000fe20000000000 */
[----:B------:R0:W-:Y:S01]  /*23e0*/  STL [R1+0x4], R227 ;  /* 0x000004e301007387 */ /* 0x0001e20000100800 */
        /* <DEDUP_REMOVED lines=93> */
[----:B------:R-:W-:Y:S01]  /*29c0*/  UMOV UR6, URZ ;  /* 0x0000003f00067c82 */ /* 0x000fe20008000000 */
[----:B0-----:R-:W-:-:S05]  /*29d0*/  FADD R227, RZ, R130 ;  /* 0x00000082ffe37221 */ /* 0x001fca0000000000 */
[----:B------:R0:W-:Y:S02]  /*29e0*/  STL [R1+0x20], R227 ;  /* 0x000020e301007387 */ /* 0x0001e40000100800 */
        /* <DEDUP_REMOVED lines=42> */
.L_x_19:
[----:B------:R-:W-:-:S04]  /*2c90*/  UIADD3 UR18, UR5, 0x1, URZ ;  /* 0x0000000105127890 */ /* 0x000fc8000fffe03f */
[----:B------:R-:W-:-:S04]  /*2ca0*/  UISETP.NE.AND UP0, UPT, UR18, 0x9, UPT ;  /* 0x000000091200788c */ /* 0x000fc8000bf05270 */
[----:B------:R-:W-:Y:S02]  /*2cb0*/  USEL UR8, URZ, 0x1, UP0 ;  /* 0x000000013f087887 */ /* 0x000fe40008000000 */
[----:B------:R-:W-:Y:S02]  /*2cc0*/  USEL UR18, UR18, URZ, UP0 ;  /* 0x0000003f12127287 */ /* 0x000fe40008000000 */
[----:B------:R-:W-:-:S06]  /*2cd0*/  ULOP3.LUT UR8, UR4, UR8, URZ, 0x3c, !UPT ;  /* 0x0000000804087292 */ /* 0x000fcc000f8e3c3f */
[----:B0-----:R-:W-:Y:S01]  /*2ce0*/  IMAD.U32 R227, RZ, RZ, UR8 ;  /* 0x00000008ffe37e24 */ /* 0x001fe2000f8e00ff */
[----:B------:R-:W-:-:S06]  /*2cf0*/  UMOV UR8, 0x1 ;  /* 0x0000000100087882 */ /* 0x000fcc0000000000 */
.L_x_14:
[----:B------:R-:W-:-:S04]  /*2d00*/  UISETP.LT.AND UP0, UPT, UR12, 0x1, UPT ;  /* 0x000000010c00788c */ /* 0x000fc8000bf01270 */
[----:B------:R-:W-:-:S04]  /*2d10*/  USEL UR9, UR12, 0x1, UP0 ;  /* 0x000000010c097887 */ /* 0x000fc80008000000 */
[----:B------:R-:W-:-:S04]  /*2d20*/  UIADD3 UR9, UR12, -UR9, URZ ;  /* 0x800000090c097290 */ /* 0x000fc8000fffe03f */
[----:B------:R-:W-:-:S06]  /*2d30*/  UISETP.GE.AND UP0, UPT, UR9, 0x1, UPT ;  /* 0x000000010900788c */ /* 0x000fcc000bf06270 */
[----:B------:R-:W-:-:S13]  /*2d40*/  PLOP3.LUT P0, PT, PT, PT, UP0, 0x80, 0x0 ;  /* 0x000000000000781c */ /* 0x000fda0003f0f008 */
[----:B------:R-:W-:Y:S05]  /*2d50*/  @!P0 BRA `(.L_x_20) ;  /* 0x0000001000848947 */ /* 0x000fea0003800000 */
[----:B------:R-:W-:Y:S01]  /*2d60*/  IMAD.U32 R228, RZ, RZ, UR9 ;  /* 0x00000009ffe47e24 */ /* 0x000fe2000f8e00ff */
[----:B------:R-:W-:Y:S01]  /*2d70*/  UMOV UR23, UR5 ;  /* 0x0000000500177c82 */ /* 0x000fe20008000000 */
[----:B------:R-:W-:-:S05]  /*2d80*/  ULDC UR24, c[0x0][0x50c] ;  /* 0x0001430000187ab9 */ /* 0x000fca0000000800 */
.L_x_28:
[----:B------:R-:W-:-:S06]  /*2d90*/  UISETP.NE.AND UP0, UPT, UR21, 0x3, UPT ;  /* 0x000000031500788c */ /* 0x000fcc000bf05270 */
[----:B------:R-:W-:-:S13]  /*2da0*/  PLOP3.LUT P1, PT, PT, PT, UP0, 0x80, 0x0 ;  /* 0x000000000000781c */ /* 0x000fda0003f2f008 */
[----:B01----:R-:W-:Y:S05]  /*2db0*/  @!P1 BRA `(.L_x_21) ;  /* 0x0000000000049947 */ /* 0x003fea0003800000 */
[----:B------:R-:W-:Y:S01]  /*2dc0*/  BPT.TRAP 0x1 ;  /* 0x000000040000795c */ /* 0x000fe20000300000 */
.L_x_21:
[----:B------:R-:W0:Y:S01]  /*2dd0*/  S2UR UR9, SR_CgaCtaId ;  /* 0x00000000000979c3 */ /* 0x000e220000008800 */
[----:B------:R-:W-:Y:S01]  /*2de0*/  UMOV UR14, 0x400 ;  /* 0x00000400000e7882 */ /* 0x000fe20000000000 */
[----:B------:R-:W-:Y:S01]  /*2df0*/  SHF.L.U32 R229, R227, 0x1f, RZ ;  /* 0x0000001fe3e57819 */ /* 0x000fe200000006ff */
[----:B0-----:R-:W-:-:S04]  /*2e00*/  ULEA UR14, UR9, UR14, 0x18 ;  /* 0x0000000e090e7291 */ /* 0x001fc8000f8ec03f */
[----:B------:R-:W-:-:S09]  /*2e10*/  ULEA UR9, UR18, UR14, 0x3 ;  /* 0x0000000e12097291 */ /* 0x000fd2000f8e183f */
[----:B------:R0:W1:Y:S01]  /*2e20*/  SYNCS.PHASECHK.TRANS64.TRYWAIT P0, [UR9], R229 ;  /* 0x000000e5ff0075a7 */ /* 0x0000620008000149 */
[----:B------:R-:W-:Y:S05]  /*2e30*/  @!P1 BRA `(.L_x_22) ;  /* 0x0000000000049947 */ /* 0x000fea0003800000 */
[----:B------:R-:W-:Y:S01]  /*2e40*/  BPT.TRAP 0x1 ;  /* 0x000000040000795c */ /* 0x000fe20000300000 */
.L_x_22:
[----:B-1----:R-:W-:Y:S05]  /*2e50*/  @P0 BRA `(.L_x_23) ;  /* 0x0000000000080947 */ /* 0x002fea0003800000 */
[----:B------:R-:W1:Y:S02]  /*2e60*/  SYNCS.PHASECHK.TRANS64.TRYWAIT P0, [UR9], R229 ;  /* 0x000000e5ff0075a7 */ /* 0x000e640008000149 */
[----:B-1----:R-:W-:Y:S05]  /*2e70*/  @!P0 BRA `(.L_x_24) ;  /* 0x000000d400388947 */ /* 0x002fea0003800000 */
.L_x_23:
[----:B------:R-:W-:Y:S01]  /*2e80*/  UIADD3 UR9, UR14, 0x12180, URZ ;  /* 0x000121800e097890 */ /* 0x000fe2000fffe03f */
[----:B------:R-:W-:Y:S01]  /*2e90*/  WARPGROUP.ARRIVE ;  /* 0x00000000000079c5 */ /* 0x000fe20000000000 */
[----:B------:R-:W-:Y:S02]  /*2ea0*/  UISETP.NE.AND UP0, UPT, UR7, URZ, UPT ;  /* 0x0000003f0700728c */ /* 0x000fe4000bf05270 */
[----:B------:R-:W-:Y:S02]  /*2eb0*/  USHF.R.U32.HI UR9, URZ, 0x4, UR9 ;  /* 0x000000043f097899 */ /* 0x000fe40008011609 */
[----:B------:R-:W-:Y:S02]  /*2ec0*/  USEL UR8, UR8, URZ, !UP0 ;  /* 0x0000003f08087287 */ /* 0x000fe4000c000000 */
[----:B------:R-:W-:Y:S02]  /*2ed0*/  ULOP3.LUT UR9, UR9, 0x3fff, URZ, 0xc0, !UPT ;  /* 0x00003fff09097892 */ /* 0x000fe4000f8ec03f */
[----:B------:R-:W-:-:S02]  /*2ee0*/  ULOP3.LUT UR7, UR15, 0x10000, URZ, 0xfc, !UPT ;  /* 0x000100000f077892 */ /* 0x000fc4000f8efc3f */
[----:B------:R-:W-:Y:S02]  /*2ef0*/  ULOP3.LUT UR9, UR9, 0x10000, URZ, 0xfc, !UPT ;  /* 0x0001000009097892 */ /* 0x000fe4000f8efc3f */
[----:B------:R-:W-:Y:S02]  /*2f00*/  UISETP.NE.U32.AND UP0, UPT, UR8, URZ, UPT ;  /* 0x0000003f0800728c */ /* 0x000fe4000bf05070 */
[----:B------:R-:W-:Y:S02]  /*2f10*/  ULEA UR8, UR18, UR7, 0x9 ;  /* 0x0000000712087291 */ /* 0x000fe4000f8e483f */
[----:B------:R-:W-:Y:S01]  /*2f20*/  ULEA UR10, UR18, UR9, 0xa ;  /* 0x00000009120a7291 */ /* 0x000fe2000f8e503f */
[----:B------:R-:W-:Y:S02]  /*2f30*/  UMOV UR11, 0x80000020 ;  /* 0x80000020000b7882 */ /* 0x000fe40000000000 */
[----:B------:R-:W-:Y:S01]  /*2f40*/  UMOV UR9, 0x80000020 ;  /* 0x8000002000097882 */ /* 0x000fe20000000000 */
[----:B------:R-:W-:-:S05]  /*2f50*/  UIADD3 UR6, UR6, 0x2, URZ ;  /* 0x0000000206067890 */ /* 0x000fca000fffe03f */
[----:B------:R-:W-:Y:S01]  /*2f60*/  QGMMA.64x256x32.F32.E5M2.E5M2 R24, gdesc[UR8], R24, UP0 ;  /* 0x03e00000081879f3 */ /* 0x000fe2000bf03818 */
[----:B------:R-:W-:Y:S02]  /*2f70*/  UIADD3 UR8, UR8, 0x2, URZ ;  /* 0x0000000208087890 */ /* 0x000fe4000fffe03f */
[----:B------:R-:W-:Y:S01]  /*2f80*/  UIADD3 UR10, UR10, 0x2, URZ ;  /* 0x000000020a0a7890 */ /* 0x000fe2000fffe03f */
[----:B------:R-:W-:Y:S01]  /*2f90*/  UMOV UR9, 0x80000020 ;  /* 0x8000002000097882 */ /* 0x000fe20000000000 */
[----:B------:R-:W-:Y:S01]  /*2fa0*/  UMOV UR11, 0x80000020 ;  /* 0x80000020000b7882 */ /* 0x000fe20000000000 */
[----:B------:R-:W-:-:S04]  /*2fb0*/  UISETP.NE.AND UP0, UPT, UR6, UR24, UPT ;  /* 0x000000180600728c */ /* 0x000fc8000bf05270 */
[----:B------:R-:W-:-:S06]  /*2fc0*/  USEL UR7, URZ, 0x1, UP0 ;  /* 0x000000013f077887 */ /* 0x000fcc0008000000 */
[----:B------:R-:W-:-:S12]  /*2fd0*/  ISETP.NE.AND P0, PT, RZ, UR7, PT ;  /* 0x00000007ff007c0c */ /* 0x000fd8000bf05270 */
[----:B------:R-:W-:Y:S03]  /*2fe0*/  QGMMA.64x256x32.F32.E5M2.E5M2 R24, gdesc[UR8], R24, gsb0 ;  /* 0x03e00000081879f3 */ /* 0x000fe60008003818 */
[----:B------:R-:W-:Y:S02]  /*2ff0*/  WARPGROUP.DEPBAR.LE gsb0, 0x1 ;  /* 0x00008000000079c5 */ /* 0x000fe40000010100 */
[----:B------:R-:W-:Y:S05]  /*3000*/  @!P0 BRA `(.L_x_25) ;  /* 0x0000000c00808947 */ /* 0x000fea0003800000 */
[----:B------:R-:W-:Y:S02]  /*3010*/  WARPGROUP.DEPBAR.LE gsb0, 0x0 ;  /* 0x00008000000079c5 */ /* 0x000fe40000010000 */
[----:B------:R-:W-:-:S01]  /*3020*/  FADD R226, R24, R226 ;  /* 0x000000e218e27221 */ /* 0x000fc20000000000 */
[----:B------:R-:W-:Y:S01]  /*3030*/  FADD R225, R25, R225 ;  /* 0x000000e119e17221 */ /* 0x000fe20000000000 */
[----:B------:R1:W-:Y:S01]  /*3040*/  STL [R1+0x88], R227 ;  /* 0x000088e301007387 */ /* 0x0003e20000100800 */
[----:B------:R-:W-:-:S01]  /*3050*/  FADD R224, R26, R224 ;  /* 0x000000e01ae07221 */ /* 0x000fc20000000000 */
[----:B------:R-:W-:Y:S01]  /*3060*/  FADD R223, R27, R223 ;  /* 0x000000df1bdf7221 */ /* 0x000fe20000000000 */
[----:B------:R-:W-:-:S01]  /*3070*/  FADD R222, R28, R222 ;  /* 0x000000de1cde7221 */ /* 0x000fc20000000000 */
[----:B------:R-:W-:Y:S01]  /*3080*/  FADD R221, R29, R221 ;  /* 0x000000dd1ddd7221 */ /* 0x000fe20000000000 */
[----:B-1----:R-:W3:Y:S04]  /*3090*/  LDL.LU R227, [R1+0x30] ;  /* 0x0000300001e37983 */ /* 0x002ee80000300800 */
[----:B------:R1:W-:Y:S01]  /*30a0*/  STL [R1+0x8c], R226 ;  /* 0x00008ce201007387 */ /* 0x0003e20000100800 */
[----:B------:R-:W-:-:S01]  /*30b0*/  FADD R220, R30, R220 ;  /* 0x000000dc1edc7221 */ /* 0x000fc20000000000 */
[----:B------:R-:W-:-:S02]  /*30c0*/  FADD R219, R31, R219 ;  /* 0x000000db1fdb7221 */ /* 0x000fc40000000000 */
[----:B-1----:R-:W4:Y:S04]  /*30d0*/  LDL.LU R226, [R1+0x2c] ;  /* 0x00002c0001e27983 */ /* 0x002f280000300800 */
[----:B------:R1:W-:Y:S01]  /*30e0*/  STL [R1+0x90], R225 ;  /* 0x000090e101007387 */ /* 0x0003e20000100800 */
[----:B------:R-:W-:-:S03]  /*30f0*/  FADD R218, R32, R218 ;  /* 0x000000da20da7221 */ /* 0x000fc60000000000 */
[----:B-1----:R-:W2:Y:S04]  /*3100*/  LDL.LU R225, [R1+0x28] ;  /* 0x0000280001e17983 */ /* 0x002ea80000300800 */
        /* <DEDUP_REMOVED lines=9> */
[----:B------:R1:W-:Y:S04]  /*31a0*/  STL [R1+0xa0], R221 ;  /* 0x0000a0dd01007387 */ /* 0x0003e80000100800 */
        /* <DEDUP_REMOVED lines=12> */
[----:B-1----:R-:W2:Y:S01]  /*3270*/  LDL.LU R215, [R1] ;  /* 0x0000000001d77983 */ /* 0x002ea20000300800 */
[----:B------:R-:W-:-:S01]  /*3280*/  FADD R214, R36, R214 ;  /* 0x000000d624d67221 */ /* 0x000fc20000000000 */
[----:B------:R-:W-:Y:S01]  /*3290*/  FADD R213, R37, R213 ;  /* 0x000000d525d57221 */ /* 0x000fe20000000000 */
[----:B------:R-:W-:-:S01]  /*32a0*/  FADD R212, R38, R212 ;  /* 0x000000d426d47221 */ /* 0x000fc20000000000 */
[----:B------:R-:W-:Y:S01]  /*32b0*/  FADD R211, R39, R211 ;  /* 0x000000d327d37221 */ /* 0x000fe20000000000 */
[----:B------:R-:W-:-:S01]  /*32c0*/  FADD R210, R40, R210 ;  /* 0x000000d228d27221 */ /* 0x000fc20000000000 */
[----:B------:R-:W-:Y:S01]  /*32d0*/  STL [R1+0xbc], R214 ;  /* 0x0000bcd601007387 */ /* 0x000fe20000100800 */
        /* <DEDUP_REMOVED lines=11> */
[----:B------:R1:W-:Y:S01]  /*3390*/  STL [R1+0xc8], R211 ;  /* 0x0000c8d301007387 */ /* 0x0003e20000100800 */
[----:B------:R-:W-:-:S01]  /*33a0*/  FADD R200, R50, R200 ;  /* 0x000000c832c87221 */ /* 0x000fc20000000000 */
[----:B------:R-:W-:Y:S01]  /*33b0*/  FADD R199, R51, R199 ;  /* 0x000000c733c77221 */ /* 0x000fe20000000000 */
        /* <DEDUP_REMOVED lines=69> */
[----:B-----5:R-:W-:Y:S01]  /*3810*/  FADD R0, R121, R0 ;  /* 0x0000000079007221 */ /* 0x020fe20000000000 */
[----:B---3--:R-:W-:-:S01]  /*3820*/  FADD R227, R134, R227 ;  /* 0x000000e386e37221 */ /* 0x008fc20000000000 */
[----:B----4-:R-:W-:Y:S01]  /*3830*/  FADD R226, R133, R226 ;  /* 0x000000e285e27221 */ /* 0x010fe20000000000 */
[----:B--2---:R-:W-:-:S01]  /*3840*/  FADD R225, R132, R225 ;  /* 0x000000e184e17221 */ /* 0x004fc20000000000 */
        /* <DEDUP_REMOVED lines=9> */
[----:B------:R-:W-:-:S05]  /*38e0*/  FADD R215, R122, R215 ;  /* 0x000000d77ad77221 */ /* 0x000fca0000000000 */
[----:B------:R2:W-:Y:S04]  /*38f0*/  STL [R1], R215 ;  /* 0x000000d701007387 */ /* 0x0005e80000100800 */
[----:B------:R3:W-:Y:S04]  /*3900*/  STL [R1+0x4], R216 ;  /* 0x000004d801007387 */ /* 0x0007e80000100800 */
        /* <DEDUP_REMOVED lines=8> */
[----:B-1----:R-:W4:Y:S04]  /*3990*/  LDL.LU R211, [R1+0x34] ;  /* 0x0000340001d37983 */ /* 0x002f280000300800 */
[----:B------:R1:W-:Y:S04]  /*39a0*/  STL [R1+0x28], R225 ;  /* 0x000028e101007387 */ /* 0x0003e80000100800 */
[----:B------:R-:W4:Y:S04]  /*39b0*/  LDL.LU R212, [R1+0x38] ;  /* 0x0000380001d47983 */ /* 0x000f280000300800 */
[----:B------:R1:W-:Y:S04]  /*39c0*/  STL [R1+0x2c], R226 ;  /* 0x00002ce201007387 */ /* 0x0003e80000100800 */
[----:B------:R-:W4:Y:S04]  /*39d0*/  LDL.LU R213, [R1+0x3c] ;  /* 0x00003c0001d57983 */ /* 0x000f280000300800 */
[----:B------:R1:W-:Y:S04]  /*39e0*/  STL [R1+0x30], R227 ;  /* 0x000030e301007387 */ /* 0x0003e80000100800 */
[----:B------:R-:W4:Y:S04]  /*39f0*/  LDL.LU R214, [R1+0x40] ;  /* 0x0000400001d67983 */ /* 0x000f280000300800 */
[----:B--2---:R-:W2:Y:S04]  /*3a00*/  LDL.LU R215, [R1+0x44] ;  /* 0x0000440001d77983 */ /* 0x004ea80000300800 */
[----:B---3--:R-:W3:Y:S04]  /*3a10*/  LDL.LU R216, [R1+0x48] ;  /* 0x0000480001d87983 */ /* 0x008ee80000300800 */
[----:B----4-:R-:W4:Y:S04]  /*3a20*/  LDL.LU R217, [R1+0x4c] ;  /* 0x00004c0001d97983 */ /* 0x010f280000300800 */
[----:B0-----:R-:W4:Y:S04]  /*3a30*/  LDL.LU R218, [R1+0x50] ;  /* 0x0000500001da7983 */ /* 0x001f280000300800 */
[----:B------:R-:W4:Y:S04]  /*3a40*/  LDL.LU R219, [R1+0x54] ;  /* 0x0000540001db7983 */ /* 0x000f280000300800 */
[----:B------:R-:W4:Y:S04]  /*3a50*/  LDL.LU R220, [R1+0x58] ;  /* 0x0000580001dc7983 */ /* 0x000f280000300800 */
[----:B------:R-:W4:Y:S04]  /*3a60*/  LDL.LU R221, [R1+0x5c] ;  /* 0x00005c0001dd7983 */ /* 0x000f280000300800 */
[----:B------:R-:W4:Y:S04]  /*3a70*/  LDL.LU R222, [R1+0x60] ;  /* 0x0000600001de7983 */ /* 0x000f280000300800 */
[----:B------:R-:W4:Y:S04]  /*3a80*/  LDL.LU R223, [R1+0x64] ;  /* 0x0000640001df7983 */ /* 0x000f280000300800 */
[----:B------:R-:W4:Y:S04]  /*3a90*/  LDL.LU R224, [R1+0x68] ;  /* 0x0000680001e07983 */ /* 0x000f280000300800 */
[----:B-1----:R-:W4:Y:S04]  /*3aa0*/  LDL.LU R225, [R1+0x6c] ;  /* 0x00006c0001e17983 */ /* 0x002f280000300800 */
[----:B------:R-:W4:Y:S04]  /*3ab0*/  LDL.LU R226, [R1+0x70] ;  /* 0x0000700001e27983 */ /* 0x000f280000300800 */
[----:B------:R-:W4:Y:S01]  /*3ac0*/  LDL.LU R227, [R1+0x74] ;  /* 0x0000740001e37983 */ /* 0x000f220000300800 */
[----:B------:R-:W-:-:S05]  /*3ad0*/  FADD R211, R135, R211 ;  /* 0x000000d387d37221 */ /* 0x000fca0000000000 */
[----:B------:R0:W-:Y:S01]  /*3ae0*/  STL [R1+0x34], R211 ;  /* 0x000034d301007387 */ /* 0x0001e20000100800 */
[----:B------:R-:W-:-:S03]  /*3af0*/  FADD R212, R136, R212 ;  /* 0x000000d488d47221 */ /* 0x000fc60000000000 */
[----:B0-----:R1:W5:Y:S01]  /*3b00*/  LDL.LU R211, [R1+0xc8] ;  /* 0x0000c80001d37983 */ /* 0x0013620000300800 */
[----:B------:R-:W-:-:S03]  /*3b10*/  FADD R213, R137, R213 ;  /* 0x000000d589d57221 */ /* 0x000fc60000000000 */
[----:B------:R0:W-:Y:S01]  /*3b20*/  STL [R1+0x38], R212 ;  /* 0x000038d401007387 */ /* 0x0001e20000100800 */
[----:B------:R-:W-:-:S01]  /*3b30*/  FADD R214, R138, R214 ;  /* 0x000000d68ad67221 */ /* 0x000fc20000000000 */
[----:B--2---:R-:W-:Y:S02]  /*3b40*/  FADD R215, R139, R215 ;  /* 0x000000d78bd77221 */ /* 0x004fe40000000000 */
[----:B0-----:R1:W5:Y:S01]  /*3b50*/  LDL.LU R212, [R1+0xc4] ;  /* 0x0000c40001d47983 */ /* 0x0013620000300800 */
[----:B---3--:R-:W-:-:S03]  /*3b60*/  FADD R216, R140, R216 ;  /* 0x000000d88cd87221 */ /* 0x008fc60000000000 */
[----:B------:R0:W-:Y:S01]  /*3b70*/  STL [R1+0x3c], R213 ;  /* 0x00003cd501007387 */ /* 0x0001e20000100800 */
[----:B----4-:R-:W-:-:S03]  /*3b80*/  FADD R217, R141, R217 ;  /* 0x000000d98dd97221 */ /* 0x010fc60000000000 */
[----:B0-----:R1:W5:Y:S01]  /*3b90*/  LDL.LU R213, [R1+0xc0] ;  /* 0x0000c00001d57983 */ /* 0x0013620000300800 */
[----:B------:R-:W-:-:S03]  /*3ba0*/  FADD R218, R142, R218 ;  /* 0x000000da8eda7221 */ /* 0x000fc60000000000 */
[----:B------:R0:W-:Y:S01]  /*3bb0*/  STL [R1+0x40], R214 ;  /* 0x000040d601007387 */ /* 0x0001e20000100800 */
[----:B------:R-:W-:-:S01]  /*3bc0*/  FADD R219, R143, R219 ;  /* 0x000000db8fdb7221 */ /* 0x000fc20000000000 */
[----:B------:R-:W-:Y:S02]  /*3bd0*/  FADD R220, R144, R220 ;  /* 0x000000dc90dc7221 */ /* 0x000fe40000000000 */
[----:B0-----:R1:W5:Y:S04]  /*3be0*/  LDL.LU R214, [R1+0xbc] ;  /* 0x0000bc0001d67983 */ /* 0x0013680000300800 */
[----:B------:R0:W-:Y:S01]  /*3bf0*/  STL [R1+0x44], R215 ;  /* 0x000044d701007387 */ /* 0x0001e20000100800 */
[----:B------:R-:W-:-:S01]  /*3c00*/  FADD R221, R145, R221 ;  /* 0x000000dd91dd7221 */ /* 0x000fc20000000000 */
[----:B------:R-:W-:-:S02]  /*3c10*/  FADD R222, R146, R222 ;  /* 0x000000de92de7221 */ /* 0x000fc40000000000 */
[----:B0-----:R1:W5:Y:S04]  /*3c20*/  LDL.LU R215, [R1+0xb8] ;  /* 0x0000b80001d77983 */ /* 0x0013680000300800 */
[----:B------:R0:W-:Y:S01]  /*3c30*/  STL [R1+0x48], R216 ;  /* 0x000048d801007387 */ /* 0x0001e20000100800 */
[----:B------:R-:W-:-:S03]  /*3c40*/  FADD R223, R147, R223 ;  /* 0x000000df93df7221 */ /* 0x000fc60000000000 */
        /* <DEDUP_REMOVED lines=13> */
[----:B------:R0:W-:Y:S04]  /*3d20*/  STL [R1+0x5c], R221 ;  /* 0x00005cdd01007387 */ /* 0x0001e80000100800 */
        /* <DEDUP_REMOVED lines=12> */
[----:B0-----:R1:W5:Y:S01]  /*3df0*/  LDL.LU R227, [R1+0x88] ;  /* 0x0000880001e37983 */ /* 0x0013620000300800 */
[----:B------:R-:W-:-:S05]  /*3e00*/  UMOV UR6, URZ ;  /* 0x0000003f00067c82 */ /* 0x000fca0008000000 */
.L_x_25:
[----:B------:R-:W-:Y:S05]  /*3e10*/  @!P1 BRA `(.L_x_26) ;  /* 0x0000000000049947 */ /* 0x000fea0003800000 */
[----:B------:R-:W-:Y:S01]  /*3e20*/  BPT.TRAP 0x1 ;  /* 0x000000040000795c */ /* 0x000fe20000300000 */
.L_x_26:
[----:B------:R-:W-:Y:S02]  /*3e30*/  UISETP.GT.U32.AND UP0, UPT, UR13, 0x1, UPT ;  /* 0x000000010d00788c */ /* 0x000fe4000bf04070 */
[----:B------:R-:W-:-:S04]  /*3e40*/  ULEA UR8, UR23, UR14, 0x3 ;  /* 0x0000000e17087291 */ /* 0x000fc8000f8e183f */
[----:B------:R-:W-:Y:S01]  /*3e50*/  UIADD3 UR8, UR8, 0x48, URZ ;  /* 0x0000004808087890 */ /* 0x000fe2000fffe03f */
[----:B------:R-:W-:-:S03]  /*3e60*/  PLOP3.LUT P0, PT, PT, PT, UP0, 0x80, 0x0 ;  /* 0x000000000000781c */ /* 0x000fc60003f0f008 */
[----:B------:R-:W-:-:S09]  /*3e70*/  UPRMT UR8, URZ, 0x654, UR8 ;  /* 0x000006543f087896 */ /* 0x000fd20008000008 */
[----:B------:R-:W-:Y:S01]  /*3e80*/  SYNCS.ARRIVE.TRANS64.RED.A1T0 RZ, [UR8], RZ ;  /* 0x000000ffffff79a7 */ /* 0x000fe20008100408 */
[----:B------:R-:W-:Y:S05]  /*3e90*/  @P0 BRA `(.L_x_27) ;  /* 0x0000000000040947 */ /* 0x000fea0003800000 */
[----:B------:R-:W-:Y:S01]  /*3ea0*/  BPT.TRAP 0x1 ;  /* 0x000000040000795c */ /* 0x000fe20000300000 */
.L_x_27:
[----:B------:R-:W-:Y:S01]  /*3eb0*/  UIADD3 UR18, UR18, 0x1, URZ ;  /* 0x0000000112127890 */ /* 0x000fe2000fffe03f */
[C---:B------:R-:W-:Y:S01]  /*3ec0*/  ISETP.GT.AND P0, PT, R228.reuse, 0x1, PT ;  /* 0x00000001e400780c */ /* 0x040fe20003f04270 */
[----:B------:R-:W-:Y:S01]  /*3ed0*/  UIADD3 UR23, UR23, 0x1, URZ ;  /* 0x0000000117177890 */ /* 0x000fe2000fffe03f */
[----:B------:R-:W-:Y:S01]  /*3ee0*/  VIADD R228, R228, 0xffffffff ;  /* 0xffffffffe4e47836 */ /* 0x000fe20000000000 */
[----:B------:R-:W-:Y:S02]  /*3ef0*/  UISETP.NE.AND UP0, UPT, UR18, 0x9, UPT ;  /* 0x000000091200788c */ /* 0x000fe4000bf05270 */
[----:B------:R-:W-:Y:S02]  /*3f00*/  UISETP.NE.AND UP1, UPT, UR23, 0x9, UPT ;  /* 0x000000091700788c */ /* 0x000fe4000bf25270 */
[----:B------:R-:W-:Y:S02]  /*3f10*/  USEL UR8, URZ, 0x1, UP0 ;  /* 0x000000013f087887 */ /* 0x000fe40008000000 */
[----:B------:R-:W-:-:S02]  /*3f20*/  USEL UR18, UR18, URZ, UP0 ;  /* 0x0000003f12127287 */ /* 0x000fc40008000000 */
[----:B------:R-:W-:Y:S02]  /*3f30*/  USEL UR23, UR23, URZ, UP1 ;  /* 0x0000003f17177287 */ /* 0x000fe40008800000 */
[----:B-----5:R-:W-:Y:S01]  /*3f40*/  LOP3.LUT R227, R227, UR8, RZ, 0x3c, !PT ;  /* 0x00000008e3e37c12 */ /* 0x020fe2000f8e3cff */
[----:B------:R-:W-:Y:S01]  /*3f50*/  UMOV UR8, 0x1 ;  /* 0x0000000100087882 */ /* 0x000fe20000000000 */
[----:B------:R-:W-:Y:S08]  /*3f60*/  @P0 BRA `(.L_x_28) ;  /* 0xffffffec00880947 */ /* 0x000ff0000383ffff */
.L_x_20:
[----:B------:R-:W-:-:S04]  /*3f70*/  UISETP.NE.AND UP0, UPT, UR6, URZ, UPT ;  /* 0x0000003f0600728c */ /* 0x000fc8000bf05270 */
[----:B------:R-:W-:-:S06]  /*3f80*/  USEL UR6, URZ, 0x1, !UP0 ;  /* 0x000000013f067887 */ /* 0x000fcc000c000000 */
[----:B------:R-:W-:-:S13]  /*3f90*/  ISETP.NE.AND P0, PT, RZ, UR6, PT ;  /* 0x00000006ff007c0c */ /* 0x000fda000bf05270 */
[----:B------:R-:W-:Y:S05]  /*3fa0*/  @!P0 BRA `(.L_x_29) ;  /* 0x0000000c00dc8947 */ /* 0x000fea0003800000 */
[----:B------:R-:W3:Y:S04]  /*3fb0*/  LDL.LU R227, [R1+0x74] ;  /* 0x0000740001e37983 */ /* 0x000ee80000300800 */
[----:B---3--:R3:W-:Y:S04]  /*3fc0*/  STL [R1+0x88], R227 ;  /* 0x000088e301007387 */ /* 0x0087e80000100800 */
[----:B---3--:R-:W3:Y:S04]  /*3fd0*/  LDL.LU R227, [R1+0x70] ;  /* 0x0000700001e37983 */ /* 0x008ee80000300800 */
        /* <DEDUP_REMOVED lines=55> */
[----:B---3--:R-:W3:Y:S01]  /*4350*/  LDL.LU R227, [R1] ;  /* 0x0000000001e37983 */ /* 0x008ee20000300800 */
[----:B------:R-:W-:-:S02]  /*4360*/  WARPGROUP.DEPBAR.LE gsb0, 0x0 ;  /* 0x00008000000079c5 */ /* 0x000fc40000010000 */
[----:B------:R-:W-:Y:S01]  /*4370*/  FADD R226, R24, R226 ;  /* 0x000000e218e27221 */ /* 0x000fe20000000000 */
        /* <DEDUP_REMOVED lines=97> */
[----:B---3--:R-:W-:-:S05]  /*4990*/  FADD R227, R122, R227 ;  /* 0x000000e37ae37221 */ /* 0x008fca0000000000 */
[----:B------:R3:W-:Y:S04]  /*49a0*/  STL [R1], R227 ;  /* 0x000000e301007387 */ /* 0x0007e80000100800 */
[----:B---3--:R-:W3:Y:S02]  /*49b0*/  LDL.LU R227, [R1+0xf8] ;  /* 0x0000f80001e37983 */ /* 0x008ee40000300800 */
[----:B---3--:R-:W-:-:S05]  /*49c0*/  FADD R227, R123, R227 ;  /* 0x000000e37be37221 */ /* 0x008fca0000000000 */
[----:B------:R3:W-:Y:S04]  /*49d0*/  STL [R1+0x4], R227 ;  /* 0x000004e301007387 */ /* 0x0007e80000100800 */
        /* <DEDUP_REMOVED lines=83> */
[----:B------:R3:W-:Y:S02]  /*4f10*/  STL [R1+0x74], R227 ;  /* 0x000074e301007387 */ /* 0x0007e40000100800 */
.L_x_29:
[----:B------:R-:W-:Y:S02]  /*4f20*/  WARPGROUP.DEPBAR.LE gsb0, 0x0 ;  /* 0x00008000000079c5 */ /* 0x000fe40000010000 */
[----:B------:R-:W4:Y:S02]  /*4f30*/  LDC R24, c[0x0][0x28c] ;  /* 0x0000a300ff187b82 */ /* 0x000f240000000800 */
[----:B----4-:R-:W-:-:S13]  /*4f40*/  ISETP.GE.AND P0, PT, R24, 0x1, PT ;  /* 0x000000011800780c */ /* 0x010fda0003f06270 */
[----:B------:R-:W-:Y:S05]  /*4f50*/  @!P0 BRA `(.L_x_30) ;  /* 0x0000000000488947 */ /* 0x000fea0003800000 */
[----:B------:R-:W-:-:S06]  /*4f60*/  UISETP.NE.AND UP0, UPT, UR21, 0x3, UPT ;  /* 0x000000031500788c */ /* 0x000fcc000bf05270 */
[----:B------:R-:W-:-:S13]  /*4f70*/  PLOP3.LUT P0, PT, PT, PT, UP0, 0x80, 0x0 ;  /* 0x000000000000781c */ /* 0x000fda0003f0f008 */
[----:B------:R-:W-:Y:S05]  /*4f80*/  @!P0 BRA `(.L_x_31) ;  /* 0x0000000000048947 */ /* 0x000fea0003800000 */
[----:B------:R-:W-:Y:S01]  /*4f90*/  BPT.TRAP 0x1 ;  /* 0x000000040000795c */ /* 0x000fe20000300000 */
.L_x_31:
[----:B------:R-:W-:-:S04]  /*4fa0*/  UISETP.LT.AND UP0, UPT, UR12, 0x1, UPT ;  /* 0x000000010c00788c */ /* 0x000fc8000bf01270 */
[----:B------:R-:W-:Y:S02]  /*4fb0*/  USEL UR8, UR12, 0x1, UP0 ;  /* 0x000000010c087887 */ /* 0x000fe40008000000 */
[----:B------:R-:W-:Y:S02]  /*4fc0*/  UISETP.GT.U32.AND UP0, UPT, UR13, 0x1, UPT ;  /* 0x000000010d00788c */ /* 0x000fe4000bf04070 */
[----:B------:R-:W-:-:S04]  /*4fd0*/  UIADD3 UR8, UR5, UR12, -UR8 ;  /* 0x0000000c05087290 */ /* 0x000fc8000fffe808 */
[----:B------:R-:W-:Y:S01]  /*4fe0*/  UIMAD.WIDE.U32 UR6, UR8, 0x38e38e39, URZ ;  /* 0x38e38e39080678a5 */ /* 0x000fe2000f8e003f */
[----:B------:R-:W-:-:S03]  /*4ff0*/  PLOP3.LUT P0, PT, PT, PT, UP0, 0x80, 0x0 ;  /* 0x000000000000781c */ /* 0x000fc60003f0f008 */
[----:B------:R-:W-:-:S04]  /*5000*/  USHF.R.U32.HI UR6, URZ, 0x1, UR7 ;  /* 0x000000013f067899 */ /* 0x000fc80008011607 */
[----:B------:R-:W-:-:S04]  /*5010*/  UIMAD UR8, UR6, -0x9, UR8 ;  /* 0xfffffff7060878a4 */ /* 0x000fc8000f8e0208 */
[----:B------:R-:W-:-:S04]  /*5020*/  ULEA UR8, UR8, UR14, 0x3 ;  /* 0x0000000e08087291 */ /* 0x000fc8000f8e183f */
[----:B------:R-:W-:-:S04]  /*5030*/  UIADD3 UR8, UR8, 0x48, URZ ;  /* 0x0000004808087890 */ /* 0x000fc8000fffe03f */
[----:B------:R-:W-:-:S09]  /*5040*/  UPRMT UR8, URZ, 0x654, UR8 ;  /* 0x000006543f087896 */ /* 0x000fd20008000008 */
[----:B------:R-:W-:Y:S01]  /*5050*/  SYNCS.ARRIVE.TRANS64.RED.A1T0 RZ, [UR8], RZ ;  /* 0x000000ffffff79a7 */ /* 0x000fe20008100408 */
[----:B------:R-:W-:Y:S05]  /*5060*/  @P0 BRA `(.L_x_30) ;  /* 0x0000000000040947 */ /* 0x000fea0003800000 */
[----:B------:R-:W-:Y:S01]  /*5070*/  BPT.TRAP 0x1 ;  /* 0x000000040000795c */ /* 0x000fe20000300000 */
.L_x_30:
[----:B------:R4:W-:Y:S01]  /*5080*/  STL [R1+0x8c], R2 ;  /* 0x00008c0201007387 */ /* 0x0009e20000100800 */
[----:B------:R-:W0:Y:S01]  /*5090*/  LDC R28, c[0x0][0x288] ;  /* 0x0000a200ff1c7b82 */ /* 0x000e220000000800 */
[----:B------:R-:W-:Y:S02]  /*50a0*/  UIADD3 UR9, UR12, UR5, URZ ;  /* 0x000000050c097290 */ /* 0x000fe4000fffe03f */
[----:B------:R1:W-:Y:S01]  /*50b0*/  STL [R1+0x88], R0 ;  /* 0x0000880001007387 */ /* 0x0003e20000100800 */
[----:B------:R-:W-:Y:S01]  /*50c0*/  USHF.R.S32.HI UR10, URZ, 0x1f, UR22 ;  /* 0x0000001f3f0a7899 */ /* 0x000fe20008011416 */
[----:B------:R-:W-:Y:S01]  /*50d0*/  ULDC.64 UR14, c[0x0][0x5d0] ;  /* 0x00017400000e7ab9 */ /* 0x000fe20000000a00 */
[----:B------:R-:W-:Y:S01]  /*50e0*/  ULDC UR11, c[0x0][0x284] ;  /* 0x0000a100000b7ab9 */ /* 0x000fe20000000800 */
[----:B----4-:R-:W4:Y:S01]  /*50f0*/  S2R R2, SR_TID.X ;  /* 0x0000000000027919 */ /* 0x010f220000002100 */
[----:B-1----:R-:W2:Y:S04]  /*5100*/  LDL.LU R0, [R1+0x80] ;  /* 0x0000800001007983 */ /* 0x002ea80000300800 */
[----:B---3--:R-:W3:Y:S01]  /*5110*/  LDL.LU R227, [R1+0x84] ;  /* 0x0000840001e37983 */ /* 0x008ee20000300800 */
[----:B------:R-:W-:-:S02]  /*5120*/  UISETP.GT.U32.AND UP0, UPT, UR9, 0x8, UPT ;  /* 0x000000080900788c */ /* 0x000fc4000bf04070 */
[----:B------:R-:W-:Y:S01]  /*5130*/  UISETP.GE.U32.AND UP1, UPT, UR12, 0x9, UPT ;  /* 0x000000090c00788c */ /* 0x000fe2000bf26070 */
[--C-:B----4-:R-:W-:Y:S02]  /*5140*/  SHF.R.U32.HI R24, RZ, 0x2, R2.reuse ;  /* 0x00000002ff187819 */ /* 0x110fe40000011602 */
[----:B------:R-:W-:Y:S02]  /*5150*/  LOP3.LUT R26, R2, 0x60, RZ, 0xc0, !PT ;  /* 0x00000060021a7812 */ /* 0x000fe400078ec0ff */
[----:B------:R-:W-:Y:S02]  /*5160*/  SHF.R.U32.HI R27, RZ, 0x7, R2 ;  /* 0x00000007ff1b7819 */ /* 0x000fe40000011602 */
[----:B------:R-:W-:Y:S02]  /*5170*/  LOP3.LUT R25, R24, 0x7, RZ, 0xc0, !PT ;  /* 0x0000000718197812 */ /* 0x000fe400078ec0ff */
[----:B------:R-:W-:Y:S02]  /*5180*/  SHF.R.U32.HI R26, RZ, 0x1, R26 ;  /* 0x00000001ff1a7819 */ /* 0x000fe4000001161a */
[----:B------:R-:W-:-:S02]  /*5190*/  LOP3.LUT R24, R27, 0x1, RZ, 0xc0, !PT ;  /* 0x000000011b187812 */ /* 0x000fc400078ec0ff */
[----:B------:R-:W-:-:S03]  /*51a0*/  IADD3 R29, RZ, -R26, -R25 ;  /* 0x8000001aff1d7210 */ /* 0x000fc60007ffe819 */
[C---:B------:R-:W-:Y:S02]  /*51b0*/  IMAD.SHL.U32 R30, R24.reuse, 0x40, RZ ;  /* 0x00000040181e7824 */ /* 0x040fe400078e00ff */
[----:B------:R-:W-:Y:S02]  /*51c0*/  IMAD R29, R24, -0x40, R29 ;  /* 0xffffffc0181d7824 */ /* 0x000fe400078e021d */
[----:B------:R-:W-:Y:S01]  /*51d0*/  IMAD.SHL.U32 R24, R2, 0x2, RZ ;  /* 0x0000000202187824 */ /* 0x000fe200078e00ff */
[----:B------:R-:W-:-:S04]  /*51e0*/  LOP3.LUT R27, R30, 0x40, R25, 0xe2, !PT ;  /* 0x000000401e1b7812 */ /* 0x000fc800078ee219 */
[----:B------:R-:W-:Y:S02]  /*51f0*/  LOP3.LUT R30, R24, 0x6, RZ, 0xc0, !PT ;  /* 0x00000006181e7812 */ /* 0x000fe400078ec0ff */
[----:B------:R-:W-:Y:S02]  /*5200*/  LOP3.LUT R24, R2, 0x3, RZ, 0xc0, !PT ;  /* 0x0000000302187812 */ /* 0x000fe400078ec0ff */
[----:B------:R1:W5:Y:S01]  /*5210*/  LDL.LU R2, [R1+0x8c] ;  /* 0x00008c0001027983 */ /* 0x0003620000300800 */
[----:B------:R-:W-:Y:S01]  /*5220*/  UIMAD.WIDE.U32 UR6, UR9, 0x38e38e39, URZ ;  /* 0x38e38e39090678a5 */ /* 0x000fe2000f8e003f */
[----:B--2---:R-:W-:Y:S01]  /*5230*/  PRMT R30, R30, 0x6540, R0 ;  /* 0x000065401e1e7816 */ /* 0x004fe20000000000 */
[----:B------:R-:W-:Y:S02]  /*5240*/  IMAD.SHL.U32 R35, R0, 0x100, RZ ;  /* 0x0000010000237824 */ /* 0x000fe400078e00ff */
[----:B------:R1:W5:Y:S01]  /*5250*/  LDL.LU R0, [R1+0x88] ;  /* 0x0000880001007983 */ /* 0x0003620000300800 */
[----:B0-----:R-:W-:Y:S01]  /*5260*/  IMAD R34, R24, -0x2, R28 ;  /* 0xfffffffe18227824 */ /* 0x001fe200078e021c */
[----:B------:R-:W-:Y:S01]  /*5270*/  UIMAD UR5, UR10, UR14, URZ ;  /* 0x0000000e0a0572a4 */ /* 0x000fe2000f8e023f */
[----:B------:R-:W-:Y:S01]  /*5280*/  ISETP.GE.AND P0, PT, R35, R28, PT ;  /* 0x0000001c2300720c */ /* 0x000fe20003f06270 */
[C---:B---3--:R-:W-:Y:S01]  /*5290*/  IMAD.SHL.U32 R28, R227.reuse, 0x80, RZ ;  /* 0x00000080e31c7824 */ /* 0x048fe200078e00ff */
[----:B------:R-:W-:Y:S01]  /*52a0*/  UISETP.LT.U32.AND UP0, UPT, UR12, 0x9, UP0 ;  /* 0x000000090c00788c */ /* 0x000fe20008701070 */
[--C-:B------:R-:W-:Y:S01]  /*52b0*/  SHF.R.S32.HI R31, RZ, 0x1f, R30.reuse ;  /* 0x0000001fff1f7819 */ /* 0x100fe2000001141e */
[----:B------:R-:W-:Y:S01]  /*52c0*/  UIMAD UR8, UR22, UR15, UR5 ;  /* 0x0000000f160872a4 */ /* 0x000fe2000f8e0205 */
[----:B------:R-:W-:Y:S01]  /*52d0*/  IMAD.U32 R25, RZ, RZ, UR14 ;  /* 0x0000000eff197e24 */ /* 0x000fe2000f8e00ff */
[C---:B------:R-:W-:Y:S01]  /*52e0*/  ISETP.GE.OR P0, PT, R28.reuse, UR11, P0 ;  /* 0x0000000b1c007c0c */ /* 0x040fe20008706670 */
[----:B------:R-:W-:Y:S01]  /*52f0*/  USEL UR5, URZ, 0x1, !UP0 ;  /* 0x000000013f057887 */ /* 0x000fe2000c000000 */
[----:B------:R-:W-:Y:S01]  /*5300*/  IMAD.WIDE R32, R227, 0x80, RZ ;  /* 0x00000080e3207825 */ /* 0x000fe200078e02ff */
[----:B------:R-:W-:Y:S01]  /*5310*/  USHF.R.U32.HI UR6, URZ, 0x1, UR7 ;  /* 0x000000013f067899 */ /* 0x000fe20008011607 */
[----:B------:R-:W-:Y:S01]  /*5320*/  IADD3 R38, -R28, UR11, R29 ;  /* 0x0000000b1c267c10 */ /* 0x000fe2000fffe11d */
[----:B------:R-:W-:Y:S01]  /*5330*/  ULOP3.LUT UR4, UR4, UR5, URZ, 0x3c, !UPT ;  /* 0x0000000504047292 */ /* 0x000fe2000f8e3c3f */
[----:B------:R-:W-:Y:S01]  /*5340*/  IMAD.WIDE.U32 R24, R25, UR22, R30 ;  /* 0x0000001619187c25 */ /* 0x000fe2000f8e001e */
[----:B------:R-:W-:Y:S01]  /*5350*/  UIMAD UR5, UR6, -0x9, UR9 ;  /* 0xfffffff7060578a4 */ /* 0x000fe2000f8e0209 */
[----:B------:R-:W-:Y:S01]  /*5360*/  LOP3.LUT R39, R32, R27, R26, 0xfe, !PT ;  /* 0x0000001b20277212 */ /* 0x000fe200078efe1a */
[----:B------:R-:W-:Y:S01]  /*5370*/  @UP1 ULOP3.LUT UR4, UR4, 0x1, UR6, 0x78, !UPT ;  /* 0x0000000104041892 */ /* 0x000fe2000f8e7806 */
[----:B------:R-:W-:-:S02]  /*5380*/  VIADD R25, R25, UR8 ;  /* 0x0000000819197c36 */ /* 0x000fc40008000000 */
[----:B------:R-:W-:Y:S02]  /*5390*/  IMAD.IADD R35, R34, 0x1, -R35 ;  /* 0x0000000122237824 */ /* 0x000fe400078e0a23 */
[----:B------:R-:W-:Y:S01]  /*53a0*/  IMAD.MOV.U32 R34, RZ, RZ, -0x1 ;  /* 0xffffffffff227424 */ /* 0x000fe200078e00ff */
[----:B-1----:R-:W-:Y:S06]  /*53b0*/  @P0 BRA `(.L_x_32) ;  /* 0x0000008c00980947 */ /* 0x002fec0003800000 */
[----:B------:R-:W0:Y:S01]  /*53c0*/  LDC.64 R28, c[0x0][0x5c8] ;  /* 0x00017200ff1c7b82 */ /* 0x000e220000000a00 */
[----:B------:R-:W-:Y:S01]  /*53d0*/  ULDC.64 UR6, c[0x0][0x5c0] ;  /* 0x0001700000067ab9 */ /* 0x000fe20000000a00 */
[----:B------:R-:W-:Y:S01]  /*53e0*/  BSSY B0, `(.L_x_32) ;  /* 0x00008e3000007945 */ /* 0x000fe20003800000 */
[-C--:B0-----:R-:W-:Y:S02]  /*53f0*/  IMAD R26, R33, R28.reuse, RZ ;  /* 0x0000001c211a7224 */ /* 0x081fe400078e02ff */
[----:B------:R-:W-:-:S04]  /*5400*/  IMAD.WIDE.U32 R24, R39, R28, R24 ;  /* 0x0000001c27187225 */ /* 0x000fc800078e0018 */
[----:B------:R-:W-:Y:S01]  /*5410*/  IMAD R27, R39, R29, R26 ;  /* 0x0000001d271b7224 */ /* 0x000fe200078e021a */
[----:B------:R-:W-:Y:S02]  /*5420*/  LEA R26, P0, R28, R24, 0x3 ;  /* 0x000000181c1a7211 */ /* 0x000fe400078018ff */
[----:B------:R-:W-:Y:S01]  /*5430*/  IADD3 R24, P1, R24, UR6, RZ ;  /* 0x0000000618187c10 */ /* 0x000fe2000ff3e0ff */
[----:B------:R-:W-:Y:S01]  /*5440*/  IMAD.IADD R27, R25, 0x1, R27 ;  /* 0x00000001191b7824 */ /* 0x000fe200078e021b */
[----:B------:R-:W-:-:S04]  /*5450*/  IADD3 R26, P3, R26, UR6, RZ ;  /* 0x000000061a1a7c10 */ /* 0x000fc8000ff7e0ff */
[----:B------:R-:W-:Y:S02]  /*5460*/  LEA.HI.X R28, R28, R27, R29, 0x3, P0 ;  /* 0x0000001b1c1c7211 */ /* 0x000fe400000f1c1d */
[----:B------:R-:W-:Y:S02]  /*5470*/  FSETP.NEU.AND P0, PT, RZ, UR19, PT ;  /* 0x00000013ff007c0b */ /* 0x000fe4000bf0d000 */
[----:B------:R-:W-:Y:S02]  /*5480*/  IADD3.X R25, R27, UR7, RZ, P1, !PT ;  /* 0x000000071b197c10 */ /* 0x000fe40008ffe4ff */
[----:B------:R-:W-:-:S09]  /*5490*/  IADD3.X R27, R28, UR7, RZ, P3, !PT ;  /* 0x000000071c1b7c10 */ /* 0x000fd20009ffe4ff */
[----:B------:R-:W-:Y:S05]  /*54a0*/  @!P0 BRA `(.L_x_33) ;  /* 0x0000006800d88947 */ /* 0x000fea0003800000 */
[----:B------:R-:W-:Y:S01]  /*54b0*/  ULDC.64 UR8, c[0x0][0x5b8] ;  /* 0x00016e0000087ab9 */ /* 0x000fe20000000a00 */
[----:B------:R-:W-:Y:S01]  /*54c0*/  ISETP.GE.AND P0, PT, R38, 0x1, PT ;  /* 0x000000012600780c */ /* 0x000fe20003f06270 */
[----:B------:R-:W-:Y:S02]  /*54d0*/  UIMAD UR6, UR10, UR8, URZ ;  /* 0x000000080a0672a4 */ /* 0x000fe4000f8e023f */
[----:B------:R-:W-:Y:S01]  /*54e0*/  IMAD.U32 R29, RZ, RZ, UR8 ;  /* 0x00000008ff1d7e24 */ /* 0x000fe2000f8e00ff */
[----:B------:R-:W-:Y:S01]  /*54f0*/  BSSY B1, `(.L_x_34) ;  /* 0x000000f000017945 */ /* 0x000fe20003800000 */
[----:B------:R-:W-:Y:S01]  /*5500*/  ISETP.LT.OR P4, PT, R35, 0x1, !P0 ;  /* 0x000000012300780c */ /* 0x000fe20004781670 */
[----:B------:R-:W-:Y:S02]  /*5510*/  UIMAD UR6, UR22, UR9, UR6 ;  /* 0x00000009160672a4 */ /* 0x000fe4000f8e0206 */
[----:B------:R-:W-:Y:S01]  /*5520*/  IMAD.WIDE.U32 R30, R29, UR22, R30 ;  /* 0x000000161d1e7c25 */ /* 0x000fe2000f8e001e */
[----:B------:R-:W-:-:S03]  /*5530*/  ULDC.64 UR8, c[0x0][0x5a8] ;  /* 0x00016a0000087ab9 */ /* 0x000fc60000000a00 */
[----:B------:R-:W-:Y:S01]  /*5540*/  VIADD R31, R31, UR6 ;  /* 0x000000061f1f7c36 */ /* 0x000fe20008000000 */
[----:B------:R-:W-:Y:S02]  /*5550*/  ULDC.64 UR6, c[0x0][0x5b0] ;  /* 0x00016c0000067ab9 */ /* 0x000fe40000000a00 */
[----:B------:R-:W-:Y:S02]  /*5560*/  IMAD R36, R33, UR6, RZ ;  /* 0x0000000621247c24 */ /* 0x000fe4000f8e02ff */
[----:B------:R-:W-:-:S04]  /*5570*/  IMAD.WIDE.U32 R28, R39, UR6, R30 ;  /* 0x00000006271c7c25 */ /* 0x000fc8000f8e001e */
[--C-:B------:R-:W-:Y:S01]  /*5580*/  IMAD R37, R39, UR7, R36.reuse ;  /* 0x0000000727257c24 */ /* 0x100fe2000f8e0224 */
[----:B------:R-:W-:Y:S02]  /*5590*/  IADD3 R28, P1, R28, UR8, RZ ;  /* 0x000000081c1c7c10 */ /* 0x000fe4000ff3e0ff */
[----:B------:R-:W-:Y:S02]  /*55a0*/  PRMT R36, RZ, 0x7610, R36 ;  /* 0x00007610ff247816 */ /* 0x000fe40000000024 */
[----:B------:R-:W-:Y:S01]  /*55b0*/  IADD3.X R29, R29, UR9, R37, P1, !PT ;  /* 0x000000091d1d7c10 */ /* 0x000fe20008ffe425 */
[----:B------:R-:W-:Y:S08]  /*55c0*/  @P4 BRA `(.L_x_35) ;  /* 0x0000000000044947 */ /* 0x000ff00003800000 */
[----:B------:R0:W5:Y:S02]  /*55d0*/  LDG.E.U8 R36, desc[UR16][R28.64] ;  /* 0x000000101c247981 */ /* 0x000164000c1e1100 */
.L_x_35:
[----:B------:R-:W-:Y:S05]  /*55e0*/  BSYNC B1 ;  /* 0x0000000000017941 */ /* 0x000fea0003800000 */
.L_x_34:
[----:B-----5:R-:W-:Y:S01]  /*55f0*/  LOP3.LUT R36, R36, 0xff, RZ, 0xc0, !PT ;  /* 0x000000ff24247812 */ /* 0x020fe200078ec0ff */
[----:B------:R-:W-:Y:S01]  /*5600*/  BSSY B1, `(.L_x_36) ;  /* 0x000000b000017945 */ /* 0x000fe20003800000 */
[----:B------:R-:W-:Y:S02]  /*5610*/  ISETP.LT.OR P3, PT, R35, 0x2, !P0 ;  /* 0x000000022300780c */ /* 0x000fe40004761670 */
[----:B------:R-:W-:-:S05]  /*5620*/  F2FP.F16.E5M2.UNPACK_B R36, R36 ;  /* 0x00000024ff24723e */ /* 0x000fca00020004ff */
[----:B------:R-:W-:-:S05]  /*5630*/  HADD2.F32 R36, -RZ, R36.H0_H0 ;  /* 0x20000024ff247230 */ /* 0x000fca0000004100 */
[----:B------:R-:W-:Y:S01]  /*5640*/  FMUL R37, R36, UR19 ;  /* 0x0000001324257c20 */ /* 0x000fe20008400000 */
[----:B------:R-:W-:-:S03]  /*5650*/  PRMT R36, RZ, 0x7610, R36 ;  /* 0x00007610ff247816 */ /* 0x000fc60000000024 */
[----:B------:R-:W-:-:S05]  /*5660*/  FFMA R37, R226, UR20, R37 ;  /* 0x00000014e2257c23 */ /* 0x000fca0008000025 */
[----:B------:R-:W-:-:S05]  /*5670*/  F2FP.SATFINITE.E5M2.F32.PACK_AB_MERGE_C R37, RZ, R37, RZ ;  /* 0x00000025ff25723e */ /* 0x000fca00048060ff */
[----:B------:R1:W-:Y:S01]  /*5680*/  @!P4 STG.E.U8 desc[UR16][R24.64], R37 ;  /* 0x000000251800c986 */ /* 0x0003e2000c101110 */
[----:B------:R-:W-:Y:S05]  /*5690*/  @P3 BRA `(.L_x_37) ;  /* 0x0000000000043947 */ /* 0x000fea0003800000 */
[----:B------:R2:W5:Y:S02]  /*56a0*/  LDG.E.U8 R36, desc[UR16][R28.64+0x1] ;  /* 0x000001101c247981 */ /* 0x000564000c1e1100 */
.L_x_37:
[----:B------:R-:W-:Y:S05]  /*56b0*/  BSYNC B1 ;  /* 0x0000000000017941 */ /* 0x000fea0003800000 */
.L_x_36:
[----:B-----5:R-:W-:Y:S01]  /*56c0*/  LOP3.LUT R36, R36, 0xff, RZ, 0xc0, !PT ;  /* 0x000000ff24247812 */ /* 0x020fe200078ec0ff */
[----:B------:R-:W-:Y:S01]  /*56d0*/  BSSY B1, `(.L_x_38) ;  /* 0x0000013000017945 */ /* 0x000fe20003800000 */
[----:B-1----:R-:W-:Y:S02]  /*56e0*/  IADD3 R37, P1, R39, 0x8, RZ ;  /* 0x0000000827257810 */ /* 0x002fe40007f3e0ff */
[----:B------:R-:W-:-:S03]  /*56f0*/  F2FP.F16.E5M2.UNPACK_B R36, R36 ;  /* 0x00000024ff24723e */ /* 0x000fc600020004ff */
[----:B------:R-:W-:Y:S01]  /*5700*/  IMAD.X R32, RZ, RZ, R33, P1 ;  /* 0x000000ffff207224 */ /* 0x000fe200008e0621 */
[----:B------:R-:W-:Y:S01]  /*5710*/  ISETP.GE.AND P1, PT, R38, 0x9, PT ;  /* 0x000000092600780c */ /* 0x000fe20003f26270 */
[----:B------:R-:W-:Y:S02]  /*5720*/  HADD2.F32 R36, -RZ, R36.H0_H0 ;  /* 0x20000024ff247230 */ /* 0x000fe40000004100 */
[----:B------:R-:W-:Y:S01]  /*5730*/  IMAD R32, R32, UR6, RZ ;  /* 0x0000000620207c24 */ /* 0x000fe2000f8e02ff */
[----:B------:R-:W-:Y:S01]  /*5740*/  ISETP.LT.OR P5, PT, R35, 0x1, !P1 ;  /* 0x000000012300780c */ /* 0x000fe20004fa1670 */
[----:B------:R-:W-:-:S04]  /*5750*/  IMAD.WIDE.U32 R30, R37, UR6, R30 ;  /* 0x00000006251e7c25 */ /* 0x000fc8000f8e001e */
[----:B------:R-:W-:Y:S01]  /*5760*/  FMUL R36, R36, UR19 ;  /* 0x0000001324247c20 */ /* 0x000fe20008400000 */
[----:B------:R-:W-:-:S03]  /*5770*/  IMAD R37, R37, UR7, R32 ;  /* 0x0000000725257c24 */ /* 0x000fc6000f8e0220 */
[----:B------:R-:W-:Y:S01]  /*5780*/  FFMA R36, R225, UR20, R36 ;  /* 0x00000014e1247c23 */ /* 0x000fe20008000024 */
[----:B------:R-:W-:Y:S02]  /*5790*/  IADD3 R30, P4, R30, UR8, RZ ;  /* 0x000000081e1e7c10 */ /* 0x000fe4000ff9e0ff */
[----:B------:R-:W-:Y:S02]  /*57a0*/  PRMT R32, RZ, 0x7610, R32 ;  /* 0x00007610ff207816 */ /* 0x000fe40000000020 */
[----:B------:R-:W-:Y:S02]  /*57b0*/  F2FP.SATFINITE.E5M2.F32.PACK_AB_MERGE_C R33, RZ, R36, RZ ;  /* 0x00000024ff21723e */ /* 0x000fe400048060ff */
[----:B------:R-:W-:-:S03]  /*57c0*/  IADD3.X R31, R31, UR9, R37, P4, !PT ;  /* 0x000000091f1f7c10 */ /* 0x000fc6000a7fe425 */
[----:B------:R1:W-:Y:S01]  /*57d0*/  @!P3 STG.E.U8 desc[UR16][R24.64+0x1], R33 ;  /* 0x000001211800b986 */ /* 0x0003e2000c101110 */
[----:B------:R-:W-:Y:S05]  /*57e0*/  @P5 BRA `(.L_x_39) ;  /* 0x0000000000045947 */ /* 0x000fea0003800000 */
[----:B------:R3:W5:Y:S02]  /*57f0*/  LDG.E.U8 R32, desc[UR16][R30.64] ;  /* 0x000000101e207981 */ /* 0x000764000c1e1100 */
.L_x_39:
[----:B------:R-:W-:Y:S05]  /*5800*/  BSYNC B1 ;  /* 0x0000000000017941 */ /* 0x000fea0003800000 */
.L_x_38:
[----:B-----5:R-:W-:Y:S01]  /*5810*/  LOP3.LUT R32, R32, 0xff, RZ, 0xc0, !PT ;  /* 0x000000ff20207812 */ /* 0x020fe200078ec0ff */
[----:B------:R-:W-:Y:S01]  /*5820*/  BSSY B1, `(.L_x_40) ;  /* 0x000000b000017945 */ /* 0x000fe20003800000 */
[----:B------:R-:W-:Y:S02]  /*5830*/  ISETP.LT.OR P3, PT, R35, 0x2, !P1 ;  /* 0x000000022300780c */ /* 0x000fe40004f61670 */
[----:B------:R-:W-:-:S05]  /*5840*/  F2FP.F16.E5M2.UNPACK_B R32, R32 ;  /* 0x00000020ff20723e */ /* 0x000fca00020004ff */
[----:B------:R-:W-:-:S05]  /*5850*/  HADD2.F32 R32, -RZ, R32.H0_H0 ;  /* 0x20000020ff207230 */ /* 0x000fca0000004100 */
[----:B-1----:R-:W-:Y:S01]  /*5860*/  FMUL R33, R32, UR19 ;  /* 0x0000001320217c20 */ /* 0x002fe20008400000 */
[----:B------:R-:W-:-:S03]  /*5870*/  PRMT R32, RZ, 0x7610, R32 ;  /* 0x00007610ff207816 */ /* 0x000fc60000000020 */
[----:B------:R-:W-:-:S05]  /*5880*/  FFMA R33, R224, UR20, R33 ;  /* 0x00000014e0217c23 */ /* 0x000fca0008000021 */
[----:B------:R-:W-:-:S05]  /*5890*/  F2FP.SATFINITE.E5M2.F32.PACK_AB_MERGE_C R33, RZ, R33, RZ ;  /* 0x00000021ff21723e */ /* 0x000fca00048060ff */
[----:B------:R1:W-:Y:S01]  /*58a0*/  @!P5 STG.E.U8 desc[UR16][R26.64], R33 ;  /* 0x000000211a00d986 */ /* 0x0003e2000c101110 */
[----:B------:R-:W-:Y:S05]  /*58b0*/  @P3 BRA `(.L_x_41) ;  /* 0x0000000000043947 */ /* 0x000fea0003800000 */
[----:B------:R4:W5:Y:S02]  /*58c0*/  LDG.E.U8 R32, desc[UR16][R30.64+0x1] ;  /* 0x000001101e207981 */ /* 0x000964000c1e1100 */
.L_x_41:
[----:B------:R-:W-:Y:S05]  /*58d0*/  BSYNC B1 ;  /* 0x0000000000017941 */ /* 0x000fea0003800000 */
.L_x_40:
[----:B-----5:R-:W-:Y:S01]  /*58e0*/  LOP3.LUT R32, R32, 0xff, RZ, 0xc0, !PT ;  /* 0x000000ff20207812 */ /* 0x020fe200078ec0ff */
[----:B------:R-:W-:Y:S01]  /*58f0*/  BSSY B1, `(.L_x_42) ;  /* 0x000000b000017945 */ /* 0x000fe20003800000 */
[----:B------:R-:W-:Y:S02]  /*5900*/  ISETP.LT.OR P4, PT, R35, 0x9, !P0 ;  /* 0x000000092300780c */ /* 0x000fe40004781670 */
[----:B------:R-:W-:-:S05]  /*5910*/  F2FP.F16.E5M2.UNPACK_B R32, R32 ;  /* 0x00000020ff20723e */ /* 0x000fca00020004ff */
[----:B------:R-:W-:-:S05]  /*5920*/  HADD2.F32 R32, -RZ, R32.H0_H0 ;  /* 0x20000020ff207230 */ /* 0x000fca0000004100 */
[----:B------:R-:W-:-:S04]  /*5930*/  FMUL R32, R32, UR19 ;  /* 0x0000001320207c20 */ /* 0x000fc80008400000 */
[----:B------:R-:W-:-:S05]  /*5940*/  FFMA R32, R223, UR20, R32 ;  /* 0x00000014df207c23 */ /* 0x000fca0008000020 */
[----:B-1----:R-:W-:Y:S02]  /*5950*/  F2FP.SATFINITE.E5M2.F32.PACK_AB_MERGE_C R33, RZ, R32, RZ ;  /* 0x00000020ff21723e */ /* 0x002fe400048060ff */
[----:B------:R-:W-:-:S03]  /*5960*/  PRMT R32, RZ, 0x7610, R32 ;  /* 0x00007610ff207816 */ /* 0x000fc60000000020 */
[----:B------:R1:W-:Y:S01]  /*5970*/  @!P3 STG.E.U8 desc[UR16][R26.64+0x1], R33 ;  /* 0x000001211a00b986 */ /* 0x0003e2000c101110 */
[----:B------:R-:W-:Y:S05]  /*5980*/  @P4 BRA `(.L_x_43) ;  /* 0x0000000000044947 */ /* 0x000fea0003800000 */
[----:B------:R0:W5:Y:S02]  /*5990*/  LDG.E.U8 R32, desc[UR16][R28.64+0x8] ;  /* 0x000008101c207981 */ /* 0x000164000c1e1100 */
.L_x_43:
[----:B------:R-:W-:Y:S05]  /*59a0*/  BSYNC B1 ;  /* 0x0000000000017941 */ /* 0x000fea0003800000 */
.L_x_42:
        /* <DEDUP_REMOVED lines=12> */
.L_x_45:
[----:B------:R-:W-:Y:S05]  /*5a70*/  BSYNC B1 ;  /* 0x0000000000017941 */ /* 0x000fea0003800000 */
.L_x_44:
        /* <DEDUP_REMOVED lines=12> */
.L_x_47:
[----:B------:R-:W-:Y:S05]  /*5b40*/  BSYNC B1 ;  /* 0x0000000000017941 */ /* 0x000fea0003800000 */
.L_x_46:
        /* <DEDUP_REMOVED lines=12> */
.L_x_49:
[----:B------:R-:W-:Y:S05]  /*5c10*/  BSYNC B1 ;  /* 0x0000000000017941 */ /* 0x000fea0003800000 */
.L_x_48:
        /* <DEDUP_REMOVED lines=12> */
.L_x_51:
[----:B------:R-:W-:Y:S05]  /*5ce0*/  BSYNC B1 ;  /* 0x0000000000017941 */ /* 0x000fea0003800000 */
.L_x_50:
        /* <DEDUP_REMOVED lines=12> */
.L_x_53:
[----:B------:R-:W-:Y:S05]  /*5db0*/  BSYNC B1 ;  /* 0x0000000000017941 */ /* 0x000fea0003800000 */
.L_x_52:
        /* <DEDUP_REMOVED lines=12> */
.L_x_55:
[----:B------:R-:W-:Y:S05]  /*5e80*/  BSYNC B1 ;  /* 0x0000000000017941 */ /* 0x000fea0003800000 */
.L_x_54:
        /* <DEDUP_REMOVED lines=12> */
.L_x_57:
[----:B------:R-:W-:Y:S05]  /*5f50*/  BSYNC B1 ;  /* 0x0000000000017941 */ /* 0x000fea0003800000 */
.L_x_56:
        /* <DEDUP_REMOVED lines=12> */
.L_x_59:
[----:B------:R-:W-:Y:S05]  /*6020*/  BSYNC B1 ;  /* 0x0000000000017941 */ /* 0x000fea0003800000 */
.L_x_58:
        /* <DEDUP_REMOVED lines=12> */
.L_x_61:
[----:B------:R-:W-:Y:S05]  /*60f0*/  BSYNC B1 ;  /* 0x0000000000017941 */ /* 0x000fea0003800000 */
.L_x_60:
        /* <DEDUP_REMOVED lines=12> */
.L_x_63:
[----:B------:R-:W-:Y:S05]  /*61c0*/  BSYNC B1 ;  /* 0x0000000000017941 */ /* 0x000fea0003800000 */
.L_x_62:
        /* <DEDUP_REMOVED lines=12> */
.L_x_65:
[----:B------:R-:W-:Y:S05]  /*6290*/  BSYNC B1 ;  /* 0x0000000000017941 */ /* 0x000fea0003800000 */
.L_x_64:
        /* <DEDUP_REMOVED lines=12> */
.L_x_67:
[----:B------:R-:W-:Y:S05]  /*6360*/  BSYNC B1 ;  /* 0x0000000000017941 */ /* 0x000fea0003800000 */
.L_x_66:
        /* <DEDUP_REMOVED lines=12> */
.L_x_69:
[----:B------:R-:W-:Y:S05]  /*6430*/  BSYNC B1 ;  /* 0x0000000000017941 */ /* 0x000fea0003800000 */
.L_x_68:
        /* <DEDUP_REMOVED lines=12> */
.L_x_71:
[----:B------:R-:W-:Y:S05]  /*6500*/  BSYNC B1 ;  /* 0x0000000000017941 */ /* 0x000fea0003800000 */
.L_x_70:
        /* <DEDUP_REMOVED lines=12> */
.L_x_73:
[----:B------:R-:W-:Y:S05]  /*65d0*/  BSYNC B1 ;  /* 0x0000000000017941 */ /* 0x000fea0003800000 */
.L_x_72:
        /* <DEDUP_REMOVED lines=12> */
.L_x_75:
[----:B------:R-:W-:Y:S05]  /*66a0*/  BSYNC B1 ;  /* 0x0000000000017941 */ /* 0x000fea0003800000 */
.L_x_74:
        /* <DEDUP_REMOVED lines=12> */
.L_x_77:
[----:B------:R-:W-:Y:S05]  /*6770*/  BSYNC B1 ;  /* 0x0000000000017941 */ /* 0x000fea0003800000 */
.L_x_76:
        /* <DEDUP_REMOVED lines=12> */
.L_x_79:
[----:B------:R-:W-:Y:S05]  /*6840*/  BSYNC B1 ;  /* 0x0000000000017941 */ /* 0x000fea0003800000 */
.L_x_78:
        /* <DEDUP_REMOVED lines=12> */
.L_x_81:
[----:B------:R-:W-:Y:S05]  /*6910*/  BSYNC B1 ;  /* 0x0000000000017941 */ /* 0x000fea0003800000 */
.L_x_80:
        /* <DEDUP_REMOVED lines=12> */
.L_x_83:
[----:B------:R-:W-:Y:S05]  /*69e0*/  BSYNC B1 ;  /* 0x0000000000017941 */ /* 0x000fea0003800000 */
.L_x_82:
        /* <DEDUP_REMOVED lines=12> */
.L_x_85:
[----:B------:R-:W-:Y:S05]  /*6ab0*/  BSYNC B1 ;  /* 0x0000000000017941 */ /* 0x000fea0003800000 */
.L_x_84:
        /* <DEDUP_REMOVED lines=12> */
.L_x_87:
[----:B------:R-:W-:Y:S05]  /*6b80*/  BSYNC B1 ;  /* 0x0000000000017941 */ /* 0x000fea0003800000 */
.L_x_86:
        /* <DEDUP_REMOVED lines=12> */
.L_x_89:
[----:B------:R-:W-:Y:S05]  /*6c50*/  BSYNC B1 ;  /* 0x0000000000017941 */ /* 0x000fea0003800000 */
.L_x_88:
        /* <DEDUP_REMOVED lines=12> */
.L_x_91:
[----:B------:R-:W-:Y:S05]  /*6d20*/  BSYNC B1 ;  /* 0x0000000000017941 */ /* 0x000fea0003800000 */
.L_x_90:
        /* <DEDUP_REMOVED lines=12> */
.L_x_93:
[----:B------:R-:W-:Y:S05]  /*6df0*/  BSYNC B1 ;  /* 0x0000000000017941 */ /* 0x000fea0003800000 */
.L_x_92:
        /* <DEDUP_REMOVED lines=12> */
.L_x_95:
[----:B------:R-:W-:Y:S05]  /*6ec0*/  BSYNC B1 ;  /* 0x0000000000017941 */ /* 0x000fea0003800000 */
.L_x_94:
        /* <DEDUP_REMOVED lines=12> */
.L_x_97:
[----:B------:R-:W-:Y:S05]  /*6f90*/  BSYNC B1 ;  /* 0x0000000000017941 */ /* 0x000fea0003800000 */
.L_x_96:
        /* <DEDUP_REMOVED lines=12> */
.L_x_99:
[----:B------:R-:W-:Y:S05]  /*7060*/  BSYNC B1 ;  /* 0x0000000000017941 */ /* 0x000fea0003800000 */
.L_x_98:
        /* <DEDUP_REMOVED lines=12> */
.L_x_101:
[----:B------:R-:W-:Y:S05]  /*7130*/  BSYNC B1 ;  /* 0x0000000000017941 */ /* 0x000fea0003800000 */
.L_x_100:
        /* <DEDUP_REMOVED lines=12> */
.L_x_103:
[----:B------:R-:W-:Y:S05]  /*7200*/  BSYNC B1 ;  /* 0x0000000000017941 */ /* 0x000fea0003800000 */
.L_x_102:
        /* <DEDUP_REMOVED lines=12> */
.L_x_105:
[----:B------:R-:W-:Y:S05]  /*72d0*/  BSYNC B1 ;  /* 0x0000000000017941 */ /* 0x000fea0003800000 */
.L_x_104:
        /* <DEDUP_REMOVED lines=12> */
.L_x_107:
[----:B------:R-:W-:Y:S05]  /*73a0*/  BSYNC B1 ;  /* 0x0000000000017941 */ /* 0x000fea0003800000 */
.L_x_106:
        /* <DEDUP_REMOVED lines=12> */
.L_x_109:
[----:B------:R-:W-:Y:S05]  /*7470*/  BSYNC B1 ;  /* 0x0000000000017941 */ /* 0x000fea0003800000 */
.L_x_108:
        /* <DEDUP_REMOVED lines=12> */
.L_x_111:
[----:B------:R-:W-:Y:S05]  /*7540*/  BSYNC B1 ;  /* 0x0000000000017941 */ /* 0x000fea0003800000 */
.L_x_110:
        /* <DEDUP_REMOVED lines=12> */
.L_x_113:
[----:B------:R-:W-:Y:S05]  /*7610*/  BSYNC B1 ;  /* 0x0000000000017941 */ /* 0x000fea0003800000 */
.L_x_112:
        /* <DEDUP_REMOVED lines=12> */
.L_x_115:
[----:B------:R-:W-:Y:S05]  /*76e0*/  BSYNC B1 ;  /* 0x0000000000017941 */ /* 0x000fea0003800000 */
.L_x_114:
        /* <DEDUP_REMOVED lines=12> */
.L_x_117:
[----:B------:R-:W-:Y:S05]  /*77b0*/  BSYNC B1 ;  /* 0x0000000000017941 */ /* 0x000fea0003800000 */
.L_x_116:
        /* <DEDUP_REMOVED lines=12> */
.L_x_119:
[----:B------:R-:W-:Y:S05]  /*7880*/  BSYNC B1 ;  /* 0x0000000000017941 */ /* 0x000fea0003800000 */
.L_x_118:
        /* <DEDUP_REMOVED lines=12> */
.L_x_121:
[----:B------:R-:W-:Y:S05]  /*7950*/  BSYNC B1 ;  /* 0x0000000000017941 */ /* 0x000fea0003800000 */
.L_x_120:
        /* <DEDUP_REMOVED lines=12> */
.L_x_123:
[----:B------:R-:W-:Y:S05]  /*7a20*/  BSYNC B1 ;  /* 0x0000000000017941 */ /* 0x000fea0003800000 */
.L_x_122:
        /* <DEDUP_REMOVED lines=12> */
.L_x_125:
[----:B------:R-:W-:Y:S05]  /*7af0*/  BSYNC B1 ;  /* 0x0000000000017941 */ /* 0x000fea0003800000 */
.L_x_124:
        /* <DEDUP_REMOVED lines=12> */
.L_x_127:
[----:B------:R-:W-:Y:S05]  /*7bc0*/  BSYNC B1 ;  /* 0x0000000000017941 */ /* 0x000fea0003800000 */
.L_x_126:
        /* <DEDUP_REMOVED lines=12> */
.L_x_129:
[----:B------:R-:W-:Y:S05]  /*7c90*/  BSYNC B1 ;  /* 0x0000000000017941 */ /* 0x000fea0003800000 */
.L_x_128:
        /* <DEDUP_REMOVED lines=12> */
.L_x_131:
[----:B------:R-:W-:Y:S05]  /*7d60*/  BSYNC B1 ;  /* 0x0000000000017941 */ /* 0x000fea0003800000 */
.L_x_130:
        /* <DEDUP_REMOVED lines=12> */
.L_x_133:
[----:B------:R-:W-:Y:S05]  /*7e30*/  BSYNC B1 ;  /* 0x0000000000017941 */ /* 0x000fea0003800000 */
.L_x_132:
        /* <DEDUP_REMOVED lines=12> */
.L_x_135:
[----:B------:R-:W-:Y:S05]  /*7f00*/  BSYNC B1 ;  /* 0x0000000000017941 */ /* 0x000fea0003800000 */
.L_x_134:
        /* <DEDUP_REMOVED lines=12> */
.L_x_137:
[----:B------:R-:W-:Y:S05]  /*7fd0*/  BSYNC B1 ;  /* 0x0000000000017941 */ /* 0x000fea0003800000 */
.L_x_136:
        /* <DEDUP_REMOVED lines=12> */
.L_x_139:
[----:B------:R-:W-:Y:S05]  /*80a0*/  BSYNC B1 ;  /* 0x0000000000017941 */ /* 0x000fea0003800000 */
.L_x_138:
        /* <DEDUP_REMOVED lines=12> */
.L_x_141:
[----:B------:R-:W-:Y:S05]  /*8170*/  BSYNC B1 ;  /* 0x0000000000017941 */ /* 0x000fea0003800000 */
.L_x_140:
        /* <DEDUP_REMOVED lines=12> */
.L_x_143:
[----:B------:R-:W-:Y:S05]  /*8240*/  BSYNC B1 ;  /* 0x0000000000017941 */ /* 0x000fea0003800000 */
.L_x_142:
        /* <DEDUP_REMOVED lines=12> */
.L_x_145:
[----:B------:R-:W-:Y:S05]  /*8310*/  BSYNC B1 ;  /* 0x0000000000017941 */ /* 0x000fea0003800000 */
.L_x_144:
        /* <DEDUP_REMOVED lines=12> */
.L_x_147:
[----:B------:R-:W-:Y:S05]  /*83e0*/  BSYNC B1 ;  /* 0x0000000000017941 */ /* 0x000fea0003800000 */
.L_x_146:
        /* <DEDUP_REMOVED lines=12> */
.L_x_149:
[----:B------:R-:W-:Y:S05]  /*84b0*/  BSYNC B1 ;  /* 0x0000000000017941 */ /* 0x000fea0003800000 */
.L_x_148:
        /* <DEDUP_REMOVED lines=12> */
.L_x_151:
[----:B------:R-:W-:Y:S05]  /*8580*/  BSYNC B1 ;  /* 0x0000000000017941 */ /* 0x000fea0003800000 */
.L_x_150:
        /* <DEDUP_REMOVED lines=12> */
.L_x_153:
[----:B------:R-:W-:Y:S05]  /*8650*/  BSYNC B1 ;  /* 0x0000000000017941 */ /* 0x000fea0003800000 */
.L_x_152:
        /* <DEDUP_REMOVED lines=12> */
.L_x_155:
[----:B------:R-:W-:Y:S05]  /*8720*/  BSYNC B1 ;  /* 0x0000000000017941 */ /* 0x000fea0003800000 */
.L_x_154:
        /* <DEDUP_REMOVED lines=12> */
.L_x_157:
[----:B------:R-:W-:Y:S05]  /*87f0*/  BSYNC B1 ;  /* 0x0000000000017941 */ /* 0x000fea0003800000 */
.L_x_156:
        /* <DEDUP_REMOVED lines=12> */
.L_x_159:
[----:B------:R-:W-:Y:S05]  /*88c0*/  BSYNC B1 ;  /* 0x0000000000017941 */ /* 0x000fea0003800000 */
.L_x_158:
        /* <DEDUP_REMOVED lines=12> */
.L_x_161:
[----:B------:R-:W-:Y:S05]  /*8990*/  BSYNC B1 ;  /* 0x0000000000017941 */ /* 0x000fea0003800000 */
.L_x_160:
        /* <DEDUP_REMOVED lines=12> */
.L_x_163:
[----:B------:R-:W-:Y:S05]  /*8a60*/  BSYNC B1 ;  /* 0x0000000000017941 */ /* 0x000fea0003800000 */
.L_x_162:
        /* <DEDUP_REMOVED lines=12> */
.L_x_165:
[----:B------:R-:W-:Y:S05]  /*8b30*/  BSYNC B1 ;  /* 0x0000000000017941 */ /* 0x000fea0003800000 */
.L_x_164:
        /* <DEDUP_REMOVED lines=12> */
.L_x_167:
[----:B------:R-:W-:Y:S05]  /*8c00*/  BSYNC B1 ;  /* 0x0000000000017941 */ /* 0x000fea0003800000 */
.L_x_166:
        /* <DEDUP_REMOVED lines=12> */
.L_x_169:
[----:B------:R-:W-:Y:S05]  /*8cd0*/  BSYNC B1 ;  /* 0x0000000000017941 */ /* 0x000fea0003800000 */
.L_x_168:
        /* <DEDUP_REMOVED lines=12> */
.L_x_171:
[----:B------:R-:W-:Y:S05]  /*8da0*/  BSYNC B1 ;  /* 0x0000000000017941 */ /* 0x000fea0003800000 */
.L_x_170:
        /* <DEDUP_REMOVED lines=12> */
.L_x_173:
[----:B------:R-:W-:Y:S05]  /*8e70*/  BSYNC B1 ;  /* 0x0000000000017941 */ /* 0x000fea0003800000 */
.L_x_172:
        /* <DEDUP_REMOVED lines=12> */
.L_x_175:
[----:B------:R-:W-:Y:S05]  /*8f40*/  BSYNC B1 ;  /* 0x0000000000017941 */ /* 0x000fea0003800000 */
.L_x_174:
        /* <DEDUP_REMOVED lines=12> */
.L_x_177:
[----:B------:R-:W-:Y:S05]  /*9010*/  BSYNC B1 ;  /* 0x0000000000017941 */ /* 0x000fea0003800000 */
.L_x_176:
        /* <DEDUP_REMOVED lines=12> */
.L_x_179:
[----:B------:R-:W-:Y:S05]  /*90e0*/  BSYNC B1 ;  /* 0x0000000000017941 */ /* 0x000fea0003800000 */
.L_x_178:
        /* <DEDUP_REMOVED lines=12> */
.L_x_181:
[----:B------:R-:W-:Y:S05]  /*91b0*/  BSYNC B1 ;  /* 0x0000000000017941 */ /* 0x000fea0003800000 */
.L_x_180:
        /* <DEDUP_REMOVED lines=12> */
.L_x_183:
[----:B------:R-:W-:Y:S05]  /*9280*/  BSYNC B1 ;  /* 0x0000000000017941 */ /* 0x000fea0003800000 */
.L_x_182:
        /* <DEDUP_REMOVED lines=12> */
.L_x_185:
[----:B------:R-:W-:Y:S05]  /*9350*/  BSYNC B1 ;  /* 0x0000000000017941 */ /* 0x000fea0003800000 */
.L_x_184:
[----:B-----5:R-:W-:Y:S01]  /*9360*/  LOP3.LUT R32, R32, 0xff, RZ, 0xc0, !PT ;  /* 0x000000ff20207812 */ /* 0x020fe200078ec0ff */
[----:B------:R-:W-:Y:S01]  /*9370*/  BSSY B1, `(.L_x_186) ;  /* 0x000000b000017945 */ /* 0x000fe20003800000 */
[----:B------:R-:W-:Y:S02]  /*9380*/  ISETP.LT.OR P4, PT, R35, 0x99, !P0 ;  /* 0x000000992300780c */ /* 0x000fe40004781670 */
[----:B------:R-:W-:-:S05]  /*9390*/  F2FP.F16.E5M2.UNPACK_B R32, R32 ;  /* 0x00000020ff20723e */ /* 0x000fca00020004ff */
[----:B------:R-:W-:-:S05]  /*93a0*/  HADD2.F32 R32, -RZ, R32.H0_H0 ;  /* 0x20000020ff207230 */ /* 0x000fca0000004100 */
[----:B------:R-:W-:-:S04]  /*93b0*/  FMUL R32, R32, UR19 ;  /* 0x0000001320207c20 */ /* 0x000fc80008400000 */
[----:B------:R-:W-:Y:S01]  /*93c0*/  FFMA R32, R23, UR20, R32 ;  /* 0x0000001417207c23 */ /* 0x000fe20008000020 */
[----:B------:R-:W-:-:S04]  /*93d0*/  PRMT R23, RZ, 0x7610, R23 ;  /* 0x00007610ff177816 */ /* 0x000fc80000000017 */
[----:B-1----:R-:W-:-:S05]  /*93e0*/  F2FP.SATFINITE.E5M2.F32.PACK_AB_MERGE_C R33, RZ, R32, RZ ;  /* 0x00000020ff21723e */ /* 0x002fca00048060ff */
[----:B------:R1:W-:Y:S01]  /*93f0*/  @!P3 STG.E.U8 desc[UR16][R26.64+0x91], R33 ;  /* 0x000091211a00b986 */ /* 0x0003e2000c101110 */
[----:B------:R-:W-:Y:S05]  /*9400*/  @P4 BRA `(.L_x_187) ;  /* 0x0000000000044947 */ /* 0x000fea0003800000 */
[----:B------:R0:W5:Y:S02]  /*9410*/  LDG.E.U8 R23, desc[UR16][R28.64+0x98] ;  /* 0x000098101c177981 */ /* 0x000164000c1e1100 */
.L_x_187:
[----:B------:R-:W-:Y:S05]  /*9420*/  BSYNC B1 ;  /* 0x0000000000017941 */ /* 0x000fea0003800000 */
.L_x_186:
        /* <DEDUP_REMOVED lines=8> */
[----:B------:R-:W-:-:S05]  /*94b0*/  F2FP.SATFINITE.E5M2.F32.PACK_AB_MERGE_C R23, RZ, R23, RZ ;  /* 0x00000017ff17723e */ /* 0x000fca00048060ff */
[----:B------:R0:W-:Y:S01]  /*94c0*/  @!P4 STG.E.U8 desc[UR16][R24.64+0x98], R23 ;  /* 0x000098171800c986 */ /* 0x0001e2000c101110 */
[----:B------:R-:W-:Y:S05]  /*94d0*/  @P3 BRA `(.L_x_189) ;  /* 0x0000000000043947 */ /* 0x000fea0003800000 */
[----:B------:R0:W5:Y:S02]  /*94e0*/  LDG.E.U8 R22, desc[UR16][R28.64+0x99] ;  /* 0x000099101c167981 */ /* 0x000164000c1e1100 */
.L_x_189:
[----:B------:R-:W-:Y:S05]  /*94f0*/  BSYNC B1 ;  /* 0x0000000000017941 */ /* 0x000fea0003800000 */
.L_x_188:
        /* <DEDUP_REMOVED lines=8> */
[----:B0-----:R-:W-:-:S05]  /*9580*/  F2FP.SATFINITE.E5M2.F32.PACK_AB_MERGE_C R23, RZ, R22, RZ ;  /* 0x00000016ff17723e */ /* 0x001fca00048060ff */
[----:B------:R0:W-:Y:S01]  /*9590*/  @!P3 STG.E.U8 desc[UR16][R24.64+0x99], R23 ;  /* 0x000099171800b986 */ /* 0x0001e2000c101110 */
[----:B------:R-:W-:Y:S05]  /*95a0*/  @P4 BRA `(.L_x_191) ;  /* 0x0000000000044947 */ /* 0x000fea0003800000 */
[----:B------:R0:W5:Y:S02]  /*95b0*/  LDG.E.U8 R21, desc[UR16][R30.64+0x98] ;  /* 0x000098101e157981 */ /* 0x000164000c1e1100 */
.L_x_191:
[----:B------:R-:W-:Y:S05]  /*95c0*/  BSYNC B1 ;  /* 0x0000000000017941 */ /* 0x000fea0003800000 */
.L_x_190:
        /* <DEDUP_REMOVED lines=12> */
.L_x_193:
[----:B------:R-:W-:Y:S05]  /*9690*/  BSYNC B1 ;  /* 0x0000000000017941 */ /* 0x000fea0003800000 */
.L_x_192:
        /* <DEDUP_REMOVED lines=12> */
.L_x_195:
[----:B------:R-:W-:Y:S05]  /*9760*/  BSYNC B1 ;  /* 0x0000000000017941 */ /* 0x000fea0003800000 */
.L_x_194:
        /* <DEDUP_REMOVED lines=12> */
.L_x_197:
[----:B------:R-:W-:Y:S05]  /*9830*/  BSYNC B1 ;  /* 0x0000000000017941 */ /* 0x000fea0003800000 */
.L_x_196:
        /* <DEDUP_REMOVED lines=12> */
.L_x_199:
[----:B------:R-:W-:Y:S05]  /*9900*/  BSYNC B1 ;  /* 0x0000000000017941 */ /* 0x000fea0003800000 */
.L_x_198:
        /* <DEDUP_REMOVED lines=12> */
.L_x_201:
[----:B------:R-:W-:Y:S05]  /*99d0*/  BSYNC B1 ;  /* 0x0000000000017941 */ /* 0x000fea0003800000 */
.L_x_200:
        /* <DEDUP_REMOVED lines=12> */
.L_x_203:
[----:B------:R-:W-:Y:S05]  /*9aa0*/  BSYNC B1 ;  /* 0x0000000000017941 */ /* 0x000fea0003800000 */
.L_x_202:
        /* <DEDUP_REMOVED lines=12> */
.L_x_205:
[----:B------:R-:W-:Y:S05]  /*9b70*/  BSYNC B1 ;  /* 0x0000000000017941 */ /* 0x000fea0003800000 */
.L_x_204:
        /* <DEDUP_REMOVED lines=12> */
.L_x_207:
[----:B------:R-:W-:Y:S05]  /*9c40*/  BSYNC B1 ;  /* 0x0000000000017941 */ /* 0x000fea0003800000 */
.L_x_206:
        /* <DEDUP_REMOVED lines=12> */
.L_x_209:
[----:B------:R-:W-:Y:S05]  /*9d10*/  BSYNC B1 ;  /* 0x0000000000017941 */ /* 0x000fea0003800000 */
.L_x_208:
        /* <DEDUP_REMOVED lines=12> */
.L_x_211:
[----:B------:R-:W-:Y:S05]  /*9de0*/  BSYNC B1 ;  /* 0x0000000000017941 */ /* 0x000fea0003800000 */
.L_x_210:
        /* <DEDUP_REMOVED lines=12> */
.L_x_213:
[----:B------:R-:W-:Y:S05]  /*9eb0*/  BSYNC B1 ;  /* 0x0000000000017941 */ /* 0x000fea0003800000 */
.L_x_212:
        /* <DEDUP_REMOVED lines=12> */
.L_x_215:
[----:B------:R-:W-:Y:S05]  /*9f80*/  BSYNC B1 ;  /* 0x0000000000017941 */ /* 0x000fea0003800000 */
.L_x_214:
        /* <DEDUP_REMOVED lines=12> */
.L_x_217:
[----:B------:R-:W-:Y:S05]  /*a050*/  BSYNC B1 ;  /* 0x0000000000017941 */ /* 0x000fea0003800000 */
.L_x_216:
        /* <DEDUP_REMOVED lines=12> */
.L_x_219:
[----:B------:R-:W-:Y:S05]  /*a120*/  BSYNC B1 ;  /* 0x0000000000017941 */ /* 0x000fea0003800000 */
.L_x_218:
        /* <DEDUP_REMOVED lines=12> */
.L_x_221:
[----:B------:R-:W-:Y:S05]  /*a1f0*/  BSYNC B1 ;  /* 0x0000000000017941 */ /* 0x000fea0003800000 */
.L_x_220:
        /* <DEDUP_REMOVED lines=12> */
.L_x_223:
[----:B------:R-:W-:Y:S05]  /*a2c0*/  BSYNC B1 ;  /* 0x0000000000017941 */ /* 0x000fea0003800000 */
.L_x_222:
        /* <DEDUP_REMOVED lines=12> */
.L_x_225:
[----:B------:R-:W-:Y:S05]  /*a390*/  BSYNC B1 ;  /* 0x0000000000017941 */ /* 0x000fea0003800000 */
.L_x_224:
        /* <DEDUP_REMOVED lines=12> */
.L_x_227:
[----:B------:R-:W-:Y:S05]  /*a460*/  BSYNC B1 ;  /* 0x0000000000017941 */ /* 0x000fea0003800000 */
.L_x_226:
        /* <DEDUP_REMOVED lines=12> */
.L_x_229:
[----:B------:R-:W-:Y:S05]  /*a530*/  BSYNC B1 ;  /* 0x0000000000017941 */ /* 0x000fea0003800000 */
.L_x_228:
[----:B-----5:R-:W-:Y:S01]  /*a540*/  LOP3.LUT R2, R2, 0xff, RZ, 0xc0, !PT ;  /* 0x000000ff02027812 */ /* 0x020fe200078ec0ff */
[----:B------:R-:W-:Y:S01]  /*a550*/  BSSY B1, `(.L_x_230) ;  /* 0x000000b000017945 */ /* 0x000fe20003800000 */
[----:B------:R-:W-:Y:S02]  /*a560*/  ISETP.LT.OR P4, PT, R35, 0xc1, !P1 ;  /* 0x000000c12300780c */ /* 0x000fe40004f81670 */
[----:B------:R-:W-:-:S05]  /*a570*/  F2FP.F16.E5M2.UNPACK_B R2, R2 ;  /* 0x00000002ff02723e */ /* 0x000fca00020004ff */
[----:B------:R-:W-:-:S05]  /*a580*/  HADD2.F32 R2, -RZ, R2.H0_H0 ;  /* 0x20000002ff027230 */ /* 0x000fca0000004100 */
[----:B0-----:R-:W-:-:S04]  /*a590*/  FMUL R3, R2, UR19 ;  /* 0x0000001302037c20 */ /* 0x001fc80008400000 */
[----:B------:R-:W-:Y:S01]  /*a5a0*/  FFMA R3, R0, UR20, R3 ;  /* 0x0000001400037c23 */ /* 0x000fe20008000003 */
[----:B------:R-:W-:-:S04]  /*a5b0*/  PRMT R0, RZ, 0x7610, R0 ;  /* 0x00007610ff007816 */ /* 0x000fc80000000000 */
[----:B------:R-:W-:-:S05]  /*a5c0*/  F2FP.SATFINITE.E5M2.F32.PACK_AB_MERGE_C R3, RZ, R3, RZ ;  /* 0x00000003ff03723e */ /* 0x000fca00048060ff */
[----:B------:R0:W-:Y:S01]  /*a5d0*/  @!P3 STG.E.U8 desc[UR16][R24.64+0xc1], R3 ;  /* 0x0000c1031800b986 */ /* 0x0001e2000c101110 */
[----:B------:R-:W-:Y:S05]  /*a5e0*/  @P4 BRA `(.L_x_231) ;  /* 0x0000000000044947 */ /* 0x000fea0003800000 */
[----:B------:R0:W5:Y:S02]  /*a5f0*/  LDG.E.U8 R0, desc[UR16][R30.64+0xc0] ;  /* 0x0000c0101e007981 */ /* 0x000164000c1e1100 */
.L_x_231:
[----:B------:R-:W-:Y:S05]  /*a600*/  BSYNC B1 ;  /* 0x0000000000017941 */ /* 0x000fea0003800000 */
.L_x_230:
[----:B------:R-:W2:Y:S01]  /*a610*/  LDL.LU R2, [R1] ;  /* 0x0000000001027983 */ /* 0x000ea20000300800 */
[----:B-----5:R-:W-:Y:S01]  /*a620*/  LOP3.LUT R0, R0, 0xff, RZ, 0xc0, !PT ;  /* 0x000000ff00007812 */ /* 0x020fe200078ec0ff */
[----:B------:R-:W-:Y:S01]  /*a630*/  BSSY B1, `(.L_x_232) ;  /* 0x000000b000017945 */ /* 0x000fe20003800000 */
[----:B------:R-:W-:Y:S02]  /*a640*/  ISETP.LT.OR P3, PT, R35, 0xc2, !P1 ;  /* 0x000000c22300780c */ /* 0x000fe40004f61670 */
[----:B------:R-:W-:-:S05]  /*a650*/  F2FP.F16.E5M2.UNPACK_B R0, R0 ;  /* 0x00000000ff00723e */ /* 0x000fca00020004ff */
[----:B------:R-:W-:-:S05]  /*a660*/  HADD2.F32 R0, -RZ, R0.H0_H0 ;  /* 0x20000000ff007230 */ /* 0x000fca0000004100 */
[----:B------:R-:W-:-:S04]  /*a670*/  FMUL R0, R0, UR19 ;  /* 0x0000001300007c20 */ /* 0x000fc80008400000 */
[----:B--2---:R-:W-:-:S05]  /*a680*/  FFMA R0, R2, UR20, R0 ;  /* 0x0000001402007c23 */ /* 0x004fca0008000000 */
[----:B0-----:R-:W-:Y:S02]  /*a690*/  F2FP.SATFINITE.E5M2.F32.PACK_AB_MERGE_C R3, RZ, R0, RZ ;  /* 0x00000000ff03723e */ /* 0x001fe400048060ff */
[----:B------:R-:W-:-:S03]  /*a6a0*/  PRMT R0, RZ, 0x7610, R0 ;  /* 0x00007610ff007816 */ /* 0x000fc60000000000 */
[----:B------:R0:W-:Y:S01]  /*a6b0*/  @!P4 STG.E.U8 desc[UR16][R26.64+0xc0], R3 ;  /* 0x0000c0031a00c986 */ /* 0x0001e2000c101110 */
[----:B------:R-:W-:Y:S05]  /*a6c0*/  @P3 BRA `(.L_x_233) ;  /* 0x0000000000043947 */ /* 0x000fea0003800000 */
[----:B------:R2:W5:Y:S02]  /*a6d0*/  LDG.E.U8 R0, desc[UR16][R30.64+0xc1] ;  /* 0x0000c1101e007981 */ /* 0x000564000c1e1100 */
.L_x_233:
[----:B------:R-:W-:Y:S05]  /*a6e0*/  BSYNC B1 ;  /* 0x0000000000017941 */ /* 0x000fea0003800000 */
.L_x_232:
[----:B------:R-:W3:Y:S01]  /*a6f0*/  LDL.LU R2, [R1+0x4] ;  /* 0x0000040001027983 */ /* 0x000ee20000300800 */
[----:B-----5:R-:W-:Y:S01]  /*a700*/  LOP3.LUT R0, R0, 0xff, RZ, 0xc0, !PT ;  /* 0x000000ff00007812 */ /* 0x020fe200078ec0ff */
[----:B------:R-:W-:Y:S01]  /*a710*/  BSSY B1, `(.L_x_234) ;  /* 0x000000b000017945 */ /* 0x000fe20003800000 */
[----:B------:R-:W-:Y:S02]  /*a720*/  ISETP.LT.OR P4, PT, R35, 0xc9, !P0 ;  /* 0x000000c92300780c */ /* 0x000fe40004781670 */
[----:B------:R-:W-:-:S05]  /*a730*/  F2FP.F16.E5M2.UNPACK_B R0, R0 ;  /* 0x00000000ff00723e */ /* 0x000fca00020004ff */
[----:B------:R-:W-:-:S05]  /*a740*/  HADD2.F32 R0, -RZ, R0.H0_H0 ;  /* 0x20000000ff007230 */ /* 0x000fca0000004100 */
[----:B------:R-:W-:-:S04]  /*a750*/  FMUL R0, R0, UR19 ;  /* 0x0000001300007c20 */ /* 0x000fc80008400000 */
[----:B---3--:R-:W-:-:S05]  /*a760*/  FFMA R0, R2, UR20, R0 ;  /* 0x0000001402007c23 */ /* 0x008fca0008000000 */
[----:B0-----:R-:W-:Y:S02]  /*a770*/  F2FP.SATFINITE.E5M2.F32.PACK_AB_MERGE_C R3, RZ, R0, RZ ;  /* 0x00000000ff03723e */ /* 0x001fe400048060ff */
[----:B------:R-:W-:-:S03]  /*a780*/  PRMT R0, RZ, 0x7610, R0 ;  /* 0x00007610ff007816 */ /* 0x000fc60000000000 */
[----:B------:R0:W-:Y:S01]  /*a790*/  @!P3 STG.E.U8 desc[UR16][R26.64+0xc1], R3 ;  /* 0x0000c1031a00b986 */ /* 0x0001e2000c101110 */
[----:B------:R-:W-:Y:S05]  /*a7a0*/  @P4 BRA `(.L_x_235) ;  /* 0x0000000000044947 */ /* 0x000fea0003800000 */
[----:B------:R3:W5:Y:S02]  /*a7b0*/  LDG.E.U8 R0, desc[UR16][R28.64+0xc8] ;  /* 0x0000c8101c007981 */ /* 0x000764000c1e1100 */
.L_x_235:
[----:B------:R-:W-:Y:S05]  /*a7c0*/  BSYNC B1 ;  /* 0x0000000000017941 */ /* 0x000fea0003800000 */
.L_x_234:
[----:B------:R-:W2:Y:S01]  /*a7d0*/  LDL.LU R2, [R1+0x8] ;  /* 0x0000080001027983 */ /* 0x000ea20000300800 */
        /* <DEDUP_REMOVED lines=12> */
.L_x_237:
[----:B------:R-:W-:Y:S05]  /*a8a0*/  BSYNC B1 ;  /* 0x0000000000017941 */ /* 0x000fea0003800000 */
.L_x_236:
        /* <DEDUP_REMOVED lines=13> */
.L_x_239:
[----:B------:R-:W-:Y:S05]  /*a980*/  BSYNC B1 ;  /* 0x0000000000017941 */ /* 0x000fea0003800000 */
.L_x_238:
        /* <DEDUP_REMOVED lines=13> */
.L_x_241:
[----:B------:R-:W-:Y:S05]  /*aa60*/  BSYNC B1 ;  /* 0x0000000000017941 */ /* 0x000fea0003800000 */
.L_x_240:
        /* <DEDUP_REMOVED lines=13> */
.L_x_243:
[----:B------:R-:W-:Y:S05]  /*ab40*/  BSYNC B1 ;  /* 0x0000000000017941 */ /* 0x000fea0003800000 */
.L_x_242:
        /* <DEDUP_REMOVED lines=13> */
.L_x_245:
[----:B------:R-:W-:Y:S05]  /*ac20*/  BSYNC B1 ;  /* 0x0000000000017941 */ /* 0x000fea0003800000 */
.L_x_244:
        /* <DEDUP_REMOVED lines=13> */
.L_x_247:
[----:B------:R-:W-:Y:S05]  /*ad00*/  BSYNC B1 ;  /* 0x0000000000017941 */ /* 0x000fea0003800000 */
.L_x_246:
        /* <DEDUP_REMOVED lines=13> */
.L_x_249:
[----:B------:R-:W-:Y:S05]  /*ade0*/  BSYNC B1 ;  /* 0x0000000000017941 */ /* 0x000fea0003800000 */
.L_x_248:
        /* <DEDUP_REMOVED lines=13> */
.L_x_251:
[----:B------:R-:W-:Y:S05]  /*aec0*/  BSYNC B1 ;  /* 0x0000000000017941 */ /* 0x000fea0003800000 */
.L_x_250:
        /* <DEDUP_REMOVED lines=13> */
.L_x_253:
[----:B------:R-:W-:Y:S05]  /*afa0*/  BSYNC B1 ;  /* 0x0000000000017941 */ /* 0x000fea0003800000 */
.L_x_252:
        /* <DEDUP_REMOVED lines=13> */
.L_x_255:
[----:B------:R-:W-:Y:S05]  /*b080*/  BSYNC B1 ;  /* 0x0000000000017941 */ /* 0x000fea0003800000 */
.L_x_254:
        /* <DEDUP_REMOVED lines=13> */
.L_x_257:
[----:B------:R-:W-:Y:S05]  /*b160*/  BSYNC B1 ;  /* 0x0000000000017941 */ /* 0x000fea0003800000 */
.L_x_256:
        /* <DEDUP_REMOVED lines=13> */
.L_x_259:
[----:B------:R-:W-:Y:S05]  /*b240*/  BSYNC B1 ;  /* 0x0000000000017941 */ /* 0x000fea0003800000 */
.L_x_258:
        /* <DEDUP_REMOVED lines=13> */
.L_x_261:
[----:B------:R-:W-:Y:S05]  /*b320*/  BSYNC B1 ;  /* 0x0000000000017941 */ /* 0x000fea0003800000 */
.L_x_260:
        /* <DEDUP_REMOVED lines=13> */
.L_x_263:
[----:B------:R-:W-:Y:S05]  /*b400*/  BSYNC B1 ;  /* 0x0000000000017941 */ /* 0x000fea0003800000 */
.L_x_262:
        /* <DEDUP_REMOVED lines=13> */
.L_x_265:
[----:B------:R-:W-:Y:S05]  /*b4e0*/  BSYNC B1 ;  /* 0x0000000000017941 */ /* 0x000fea0003800000 */
.L_x_264:
        /* <DEDUP_REMOVED lines=13> */
.L_x_267:
[----:B------:R-:W-:Y:S05]  /*b5c0*/  BSYNC B1 ;  /* 0x0000000000017941 */ /* 0x000fea0003800000 */
.L_x_266:
        /* <DEDUP_REMOVED lines=13> */
.L_x_269:
[----:B------:R-:W-:Y:S05]  /*b6a0*/  BSYNC B1 ;  /* 0x0000000000017941 */ /* 0x000fea0003800000 */
.L_x_268:
        /* <DEDUP_REMOVED lines=13> */
.L_x_271:
[----:B------:R-:W-:Y:S05]  /*b780*/  BSYNC B1 ;  /* 0x0000000000017941 */ /* 0x000fea0003800000 */
.L_x_270:
        /* <DEDUP_REMOVED lines=13> */
.L_x_273:
[----:B------:R-:W-:Y:S05]  /*b860*/  BSYNC B1 ;  /* 0x0000000000017941 */ /* 0x000fea0003800000 */
.L_x_272:
        /* <DEDUP_REMOVED lines=13> */
.L_x_275:
[----:B------:R-:W-:Y:S05]  /*b940*/  BSYNC B1 ;  /* 0x0000000000017941 */ /* 0x000fea0003800000 */
.L_x_274:
        /* <DEDUP_REMOVED lines=13> */
.L_x_277:
[----:B------:R-:W-:Y:S05]  /*ba20*/  BSYNC B1 ;  /* 0x0000000000017941 */ /* 0x000fea0003800000 */
.L_x_276:
        /* <DEDUP_REMOVED lines=13> */
.L_x_279:
[----:B------:R-:W-:Y:S05]  /*bb00*/  BSYNC B1 ;  /* 0x0000000000017941 */ /* 0x000fea0003800000 */
.L_x_278:
        /* <DEDUP_REMOVED lines=13> */
.L_x_281:
[----:B------:R-:W-:Y:S05]  /*bbe0*/  BSYNC B1 ;  /* 0x0000000000017941 */ /* 0x000fea0003800000 */
.L_x_280:
        /* <DEDUP_REMOVED lines=13> */
.L_x_283:
[----:B------:R-:W-:Y:S05]  /*bcc0*/  BSYNC B1 ;  /* 0x0000000000017941 */ /* 0x000fea0003800000 */
.L_x_282:
        /* <DEDUP_REMOVED lines=13> */
.L_x_285:
[----:B------:R-:W-:Y:S05]  /*bda0*/  BSYNC B1 ;  /* 0x0000000000017941 */ /* 0x000fea0003800000 */
.L_x_284:
        /* <DEDUP_REMOVED lines=13> */
.L_x_287:
[----:B------:R-:W-:Y:S05]  /*be80*/  BSYNC B1 ;  /* 0x0000000000017941 */ /* 0x000fea0003800000 */
.L_x_286:
        /* <DEDUP_REMOVED lines=13> */
.L_x_289:
[----:B------:R-:W-:Y:S05]  /*bf60*/  BSYNC B1 ;  /* 0x0000000000017941 */ /* 0x000fea0003800000 */
.L_x_288:
[----:B------:R-:W-:Y:S05]  /*bf70*/  @P1 BRA `(.L_x_290) ;  /* 0x0000002000a41947 */ /* 0x000fea0003800000 */
[----:B------:R-:W2:Y:S01]  /*bf80*/  LDL.LU R2, [R1+0x74] ;  /* 0x0000740001027983 */ /* 0x000ea20000300800 */
[----:B-----5:R-:W-:-:S04]  /*bf90*/  LOP3.LUT R0, R0, 0xff, RZ, 0xc0, !PT ;  /* 0x000000ff00007812 */ /* 0x020fc800078ec0ff */
[----:B------:R-:W-:-:S05]  /*bfa0*/  F2FP.F16.E5M2.UNPACK_B R0, R0 ;  /* 0x00000000ff00723e */ /* 0x000fca00020004ff */
[----:B------:R-:W-:-:S05]  /*bfb0*/  HADD2.F32 R0, -RZ, R0.H0_H0 ;  /* 0x20000000ff007230 */ /* 0x000fca0000004100 */
[----:B------:R-:W-:-:S04]  /*bfc0*/  FMUL R0, R0, UR19 ;  /* 0x0000001300007c20 */ /* 0x000fc80008400000 */
[----:B--2---:R-:W-:-:S05]  /*bfd0*/  FFMA R0, R2, UR20, R0 ;  /* 0x0000001402007c23 */ /* 0x004fca0008000000 */
[----:B0-----:R-:W-:-:S05]  /*bfe0*/  F2FP.SATFINITE.E5M2.F32.PACK_AB_MERGE_C R3, RZ, R0, RZ ;  /* 0x00000000ff03723e */ /* 0x001fca00048060ff */
[----:B------:R0:W-:Y:S01]  /*bff0*/  STG.E.U8 desc[UR16][R26.64+0xf9], R3 ;  /* 0x0000f9031a007986 */ /* 0x0001e2000c101110 */
[----:B------:R-:W-:Y:S05]  /*c000*/  BRA `(.L_x_290) ;  /* 0x0000002000807947 */ /* 0x000fea0003800000 */
.L_x_33:
[----:B------:R-:W-:Y:S01]  /*c010*/  ISETP.GE.AND P1, PT, R38, 0x1, PT ;  /* 0x000000012600780c */ /* 0x000fe20003f26270 */
[----:B------:R-:W-:Y:S01]  /*c020*/  FMUL R226, R226, UR20 ;  /* 0x00000014e2e27c20 */ /* 0x000fe20008400000 */
[----:B------:R-:W2:Y:S01]  /*c030*/  LDL.LU R227, [R1+0x10] ;  /* 0x0000100001e37983 */ /* 0x000ea20000300800 */
[----:B------:R-:W-:Y:S01]  /*c040*/  ISETP.GE.AND P0, PT, R38, 0x9, PT ;  /* 0x000000092600780c */ /* 0x000fe20003f06270 */
[----:B------:R-:W-:Y:S01]  /*c050*/  FMUL R225, R225, UR20 ;  /* 0x00000014e1e17c20 */ /* 0x000fe20008400000 */
[C---:B------:R-:W-:Y:S02]  /*c060*/  ISETP.LT.OR P4, PT, R35.reuse, 0x1, !P1 ;  /* 0x000000012300780c */ /* 0x040fe40004f81670 */
[C---:B------:R-:W-:Y:S02]  /*c070*/  ISETP.LT.OR P5, PT, R35.reuse, 0x2, !P1 ;  /* 0x000000022300780c */ /* 0x040fe40004fa1670 */
[----:B------:R-:W-:Y:S02]  /*c080*/  F2FP.SATFINITE.E5M2.F32.PACK_AB_MERGE_C R29, RZ, R226, RZ ;  /* 0x000000e2ff1d723e */ /* 0x000fe400048060ff */
[C---:B------:R-:W-:Y:S01]  /*c090*/  ISETP.LT.OR P3, PT, R35.reuse, 0x1, !P0 ;  /* 0x000000012300780c */ /* 0x040fe20004761670 */
[----:B------:R-:W-:Y:S01]  /*c0a0*/  FMUL R224, R224, UR20 ;  /* 0x00000014e0e07c20 */ /* 0x000fe20008400000 */
[----:B------:R-:W-:Y:S01]  /*c0b0*/  ISETP.LT.OR P6, PT, R35, 0xa, !P1 ;  /* 0x0000000a2300780c */ /* 0x000fe20004fc1670 */
[----:B------:R-:W-:Y:S01]  /*c0c0*/  FMUL R223, R223, UR20 ;  /* 0x00000014dfdf7c20 */ /* 0x000fe20008400000 */
[----:B------:R-:W-:Y:S01]  /*c0d0*/  F2FP.SATFINITE.E5M2.F32.PACK_AB_MERGE_C R225, RZ, R225, RZ ;  /* 0x000000e1ffe1723e */ /* 0x000fe200048060ff */
[----:B------:R-:W-:Y:S01]  /*c0e0*/  FMUL R221, R221, UR20 ;  /* 0x00000014dddd7c20 */ /* 0x000fe20008400000 */
[----:B------:R-:W-:Y:S01]  /*c0f0*/  FMUL R222, R222, UR20 ;  /* 0x00000014dede7c20 */ /* 0x000fe20008400000 */
[----:B------:R0:W-:Y:S01]  /*c100*/  @!P4 STG.E.U8 desc[UR16][R24.64], R29 ;  /* 0x0000001d1800c986 */ /* 0x0001e2000c101110 */
[----:B------:R-:W-:-:S02]  /*c110*/  ISETP.LT.OR P4, PT, R35, 0x2, !P0 ;  /* 0x000000022300780c */ /* 0x000fc40004781670 */
[----:B------:R-:W-:Y:S01]  /*c120*/  F2FP.SATFINITE.E5M2.F32.PACK_AB_MERGE_C R31, RZ, R224, RZ ;  /* 0x000000e0ff1f723e */ /* 0x000fe200048060ff */
[----:B------:R1:W-:Y:S01]  /*c130*/  @!P5 STG.E.U8 desc[UR16][R24.64+0x1], R225 ;  /* 0x000001e11800d986 */ /* 0x0003e2000c101110 */
[C---:B------:R-:W-:Y:S02]  /*c140*/  ISETP.LT.OR P5, PT, R35.reuse, 0x9, !P1 ;  /* 0x000000092300780c */ /* 0x040fe40004fa1670 */
[----:B------:R-:W-:Y:S01]  /*c150*/  F2FP.SATFINITE.E5M2.F32.PACK_AB_MERGE_C R223, RZ, R223, RZ ;  /* 0x000000dfffdf723e */ /* 0x000fe200048060ff */
[----:B------:R-:W-:Y:S01]  /*c160*/  FMUL R220, R220, UR20 ;  /* 0x00000014dcdc7c20 */ /* 0x000fe20008400000 */
[----:B------:R-:W-:Y:S01]  /*c170*/  F2FP.SATFINITE.E5M2.F32.PACK_AB_MERGE_C R221, RZ, R221, RZ ;  /* 0x000000ddffdd723e */ /* 0x000fe200048060ff */
[----:B------:R-:W-:Y:S01]  /*c180*/  @!P3 STG.E.U8 desc[UR16][R26.64], R31 ;  /* 0x0000001f1a00b986 */ /* 0x000fe2000c101110 */
[----:B------:R-:W-:-:S03]  /*c190*/  ISETP.LT.OR P3, PT, R35, 0x9, !P0 ;  /* 0x000000092300780c */ /* 0x000fc60004761670 */
[----:B------:R-:W-:Y:S01]  /*c1a0*/  @!P4 STG.E.U8 desc[UR16][R26.64+0x1], R223 ;  /* 0x000001df1a00c986 */ /* 0x000fe2000c101110 */
[----:B------:R-:W-:-:S03]  /*c1b0*/  ISETP.LT.OR P4, PT, R35, 0xa, !P0 ;  /* 0x0000000a2300780c */ /* 0x000fc60004781670 */
[----:B------:R-:W-:Y:S01]  /*c1c0*/  @!P6 STG.E.U8 desc[UR16][R24.64+0x9], R221 ;  /* 0x000009dd1800e986 */ /* 0x000fe2000c101110 */
[----:B------:R-:W-:Y:S01]  /*c1d0*/  ISETP.LT.OR P6, PT, R35, 0x12, !P1 ;  /* 0x000000122300780c */ /* 0x000fe20004fc1670 */
[----:B------:R-:W-:Y:S01]  /*c1e0*/  FMUL R219, R219, UR20 ;  /* 0x00000014dbdb7c20 */ /* 0x000fe20008400000 */
[----:B0-----:R-:W-:Y:S01]  /*c1f0*/  F2FP.SATFINITE.E5M2.F32.PACK_AB_MERGE_C R29, RZ, R222, RZ ;  /* 0x000000deff1d723e */ /* 0x001fe200048060ff */
[----:B------:R-:W-:Y:S01]  /*c200*/  FMUL R217, R217, UR20 ;  /* 0x00000014d9d97c20 */ /* 0x000fe20008400000 */
[----:B------:R-:W3:Y:S01]  /*c210*/  LDL.LU R226, [R1+0xc] ;  /* 0x00000c0001e27983 */ /* 0x000ee20000300800 */
[----:B------:R-:W-:Y:S02]  /*c220*/  F2FP.SATFINITE.E5M2.F32.PACK_AB_MERGE_C R33, RZ, R220, RZ ;  /* 0x000000dcff21723e */ /* 0x000fe400048060ff */
[----:B------:R-:W-:Y:S01]  /*c230*/  F2FP.SATFINITE.E5M2.F32.PACK_AB_MERGE_C R219, RZ, R219, RZ ;  /* 0x000000dbffdb723e */ /* 0x000fe200048060ff */
[----:B------:R0:W-:Y:S01]  /*c240*/  @!P5 STG.E.U8 desc[UR16][R24.64+0x8], R29 ;  /* 0x0000081d1800d986 */ /* 0x0001e2000c101110 */
[----:B------:R-:W-:-:S02]  /*c250*/  ISETP.LT.OR P5, PT, R35, 0x11, !P1 ;  /* 0x000000112300780c */ /* 0x000fc40004fa1670 */
[----:B------:R-:W-:Y:S01]  /*c260*/  F2FP.SATFINITE.E5M2.F32.PACK_AB_MERGE_C R217, RZ, R217, RZ ;  /* 0x000000d9ffd9723e */ /* 0x000fe200048060ff */
[----:B-1----:R-:W4:Y:S01]  /*c270*/  LDL.LU R225, [R1+0x8] ;  /* 0x0000080001e17983 */ /* 0x002f220000300800 */
[----:B------:R-:W-:-:S03]  /*c280*/  FMUL R218, R218, UR20 ;  /* 0x00000014dada7c20 */ /* 0x000fc60008400000 */
[----:B------:R-:W3:Y:S04]  /*c290*/  LDL.LU R224, [R1+0x4] ;  /* 0x0000040001e07983 */ /* 0x000ee80000300800 */
[----:B------:R-:W4:Y:S01]  /*c2a0*/  LDL.LU R222, [R1] ;  /* 0x0000000001de7983 */ /* 0x000f220000300800 */
[----:B0-----:R-:W-:Y:S01]  /*c2b0*/  F2FP.SATFINITE.E5M2.F32.PACK_AB_MERGE_C R29, RZ, R218, RZ ;  /* 0x000000daff1d723e */ /* 0x001fe200048060ff */
[----:B------:R-:W-:Y:S01]  /*c2c0*/  FMUL R216, R216, UR20 ;  /* 0x00000014d8d87c20 */ /* 0x000fe20008400000 */
[----:B------:R-:W-:Y:S01]  /*c2d0*/  FMUL R215, R215, UR20 ;  /* 0x00000014d7d77c20 */ /* 0x000fe20008400000 */
[----:B------:R0:W-:Y:S01]  /*c2e0*/  @!P3 STG.E.U8 desc[UR16][R26.64+0x8], R33 ;  /* 0x000008211a00b986 */ /* 0x0001e2000c101110 */
[----:B------:R-:W-:Y:S01]  /*c2f0*/  ISETP.LT.OR P3, PT, R35, 0x11, !P0 ;  /* 0x000000112300780c */ /* 0x000fe20004761670 */
[----:B------:R-:W-:Y:S01]  /*c300*/  FMUL R213, R213, UR20 ;  /* 0x00000014d5d57c20 */ /* 0x000fe20008400000 */
[----:B------:R-:W-:Y:S01]  /*c310*/  F2FP.SATFINITE.E5M2.F32.PACK_AB_MERGE_C R31, RZ, R216, RZ ;  /* 0x000000d8ff1f723e */ /* 0x000fe200048060ff */
[----:B------:R-:W-:Y:S01]  /*c320*/  @!P4 STG.E.U8 desc[UR16][R26.64+0x9], R219 ;  /* 0x000009db1a00c986 */ /* 0x000fe2000c101110 */
[C---:B------:R-:W-:Y:S01]  /*c330*/  ISETP.LT.OR P4, PT, R35.reuse, 0x12, !P0 ;  /* 0x000000122300780c */ /* 0x040fe20004781670 */
[----:B------:R-:W-:Y:S01]  /*c340*/  FMUL R214, R214, UR20 ;  /* 0x00000014d6d67c20 */ /* 0x000fe20008400000 */
[----:B------:R-:W-:Y:S01]  /*c350*/  F2FP.SATFINITE.E5M2.F32.PACK_AB_MERGE_C R215, RZ, R215, RZ ;  /* 0x000000d7ffd7723e */ /* 0x000fe200048060ff */
[----:B------:R-:W-:Y:S01]  /*c360*/  @!P6 STG.E.U8 desc[UR16][R24.64+0x11], R217 ;  /* 0x000011d91800e986 */ /* 0x000fe2000c101110 */
[C---:B------:R-:W-:Y:S01]  /*c370*/  ISETP.LT.OR P6, PT, R35.reuse, 0x1a, !P1 ;  /* 0x0000001a2300780c */ /* 0x040fe20004fc1670 */
[----:B------:R-:W-:Y:S01]  /*c380*/  FMUL R212, R212, UR20 ;  /* 0x00000014d4d47c20 */ /* 0x000fe20008400000 */
[----:B------:R-:W-:Y:S01]  /*c390*/  F2FP.SATFINITE.E5M2.F32.PACK_AB_MERGE_C R213, RZ, R213, RZ ;  /* 0x000000d5ffd5723e */ /* 0x000fe200048060ff */
[----:B------:R1:W-:Y:S01]  /*c3a0*/  @!P5 STG.E.U8 desc[UR16][R24.64+0x10], R29 ;  /* 0x0000101d1800d986 */ /* 0x0003e2000c101110 */
[----:B------:R-:W-:Y:S01]  /*c3b0*/  ISETP.LT.OR P5, PT, R35, 0x19, !P1 ;  /* 0x000000192300780c */ /* 0x000fe20004fa1670 */
[----:B------:R-:W-:Y:S01]  /*c3c0*/  FMUL R211, R211, UR20 ;  /* 0x00000014d3d37c20 */ /* 0x000fe20008400000 */
[----:B------:R-:W-:Y:S01]  /*c3d0*/  FMUL R209, R209, UR20 ;  /* 0x00000014d1d17c20 */ /* 0x000fe20008400000 */
[----:B------:R1:W-:Y:S01]  /*c3e0*/  @!P3 STG.E.U8 desc[UR16][R26.64+0x10], R31 ;  /* 0x0000101f1a00b986 */ /* 0x0003e2000c101110 */
[C---:B------:R-:W-:Y:S01]  /*c3f0*/  ISETP.LT.OR P3, PT, R35.reuse, 0x19, !P0 ;  /* 0x000000192300780c */ /* 0x040fe20004761670 */
[----:B------:R-:W-:Y:S01]  /*c400*/  FMUL R210, R210, UR20 ;  /* 0x00000014d2d27c20 */ /* 0x000fe20008400000 */
[----:B0-----:R-:W-:Y:S01]  /*c410*/  F2FP.SATFINITE.E5M2.F32.PACK_AB_MERGE_C R33, RZ, R212, RZ ;  /* 0x000000d4ff21723e */ /* 0x001fe200048060ff */
[----:B------:R-:W-:Y:S01]  /*c420*/  @!P4 STG.E.U8 desc[UR16][R26.64+0x11], R215 ;  /* 0x000011d71a00c986 */ /* 0x000fe2000c101110 */
[C---:B------:R-:W-:Y:S01]  /*c430*/  ISETP.LT.OR P4, PT, R35.reuse, 0x1a, !P0 ;  /* 0x0000001a2300780c */ /* 0x040fe20004781670 */
[----:B------:R-:W-:Y:S01]  /*c440*/  FMUL R208, R208, UR20 ;  /* 0x00000014d0d07c20 */ /* 0x000fe20008400000 */
[----:B------:R-:W-:Y:S01]  /*c450*/  F2FP.SATFINITE.E5M2.F32.PACK_AB_MERGE_C R211, RZ, R211, RZ ;  /* 0x000000d3ffd3723e */ /* 0x000fe200048060ff */
[----:B------:R-:W-:Y:S01]  /*c460*/  @!P6 STG.E.U8 desc[UR16][R24.64+0x19], R213 ;  /* 0x000019d51800e986 */ /* 0x000fe2000c101110 */
[----:B------:R-:W-:Y:S01]  /*c470*/  ISETP.LT.OR P6, PT, R35, 0x22, !P1 ;  /* 0x000000222300780c */ /* 0x000fe20004fc1670 */
[----:B------:R-:W-:Y:S01]  /*c480*/  FMUL R207, R207, UR20 ;  /* 0x00000014cfcf7c20 */ /* 0x000fe20008400000 */
[----:B-1----:R-:W-:Y:S01]  /*c490*/  F2FP.SATFINITE.E5M2.F32.PACK_AB_MERGE_C R29, RZ, R214, RZ ;  /* 0x000000d6ff1d723e */ /* 0x002fe200048060ff */
[----:B------:R-:W-:Y:S01]  /*c4a0*/  FMUL R205, R205, UR20 ;  /* 0x00000014cdcd7c20 */ /* 0x000fe20008400000 */
[----:B------:R-:W-:Y:S01]  /*c4b0*/  F2FP.SATFINITE.E5M2.F32.PACK_AB_MERGE_C R209, RZ, R209, RZ ;  /* 0x000000d1ffd1723e */ /* 0x000fe200048060ff */
[----:B------:R-:W-:Y:S01]  /*c4c0*/  FMUL R206, R206, UR20 ;  /* 0x00000014cece7c20 */ /* 0x000fe20008400000 */
[----:B------:R-:W-:Y:S01]  /*c4d0*/  F2FP.SATFINITE.E5M2.F32.PACK_AB_MERGE_C R31, RZ, R208, RZ ;  /* 0x000000d0ff1f723e */ /* 0x000fe200048060ff */
[----:B------:R0:W-:Y:S01]  /*c4e0*/  @!P5 STG.E.U8 desc[UR16][R24.64+0x18], R29 ;  /* 0x0000181d1800d986 */ /* 0x0001e2000c101110 */
[C---:B------:R-:W-:Y:S01]  /*c4f0*/  ISETP.LT.OR P5, PT, R35.reuse, 0x21, !P1 ;  /* 0x000000212300780c */ /* 0x040fe20004fa1670 */
[----:B------:R-:W-:Y:S01]  /*c500*/  FMUL R204, R204, UR20 ;  /* 0x00000014cccc7c20 */ /* 0x000fe20008400000 */
[----:B------:R-:W-:Y:S01]  /*c510*/  F2FP.SATFINITE.E5M2.F32.PACK_AB_MERGE_C R207, RZ, R207, RZ ;  /* 0x000000cfffcf723e */ /* 0x000fe200048060ff */
[----:B------:R1:W-:Y:S01]  /*c520*/  @!P3 STG.E.U8 desc[UR16][R26.64+0x18], R33 ;  /* 0x000018211a00b986 */ /* 0x0003e2000c101110 */
[----:B------:R-:W-:Y:S01]  /*c530*/  ISETP.LT.OR P3, PT, R35, 0x21, !P0 ;  /* 0x000000212300780c */ /* 0x000fe20004761670 */
[----:B------:R-:W-:Y:S01]  /*c540*/  FMUL R203, R203, UR20 ;  /* 0x00000014cbcb7c20 */ /* 0x000fe20008400000 */
[----:B------:R-:W-:Y:S01]  /*c550*/  F2FP.SATFINITE.E5M2.F32.PACK_AB_MERGE_C R205, RZ, R205, RZ ;  /* 0x000000cdffcd723e */ /* 0x000fe200048060ff */
[----:B------:R-:W-:Y:S01]  /*c560*/  @!P4 STG.E.U8 desc[UR16][R26.64+0x19], R211 ;  /* 0x000019d31a00c986 */ /* 0x000fe2000c101110 */
[----:B------:R-:W-:Y:S01]  /*c570*/  ISETP.LT.OR P4, PT, R35, 0x22, !P0 ;  /* 0x000000222300780c */ /* 0x000fe20004781670 */
[----:B------:R-:W-:Y:S01]  /*c580*/  FMUL R201, R201, UR20 ;  /* 0x00000014c9c97c20 */ /* 0x000fe20008400000 */
[----:B------:R-:W-:Y:S01]  /*c590*/  F2FP.SATFINITE.E5M2.F32.PACK_AB_MERGE_C R203, RZ, R203, RZ ;  /* 0x000000cbffcb723e */ /* 0x000fe200048060ff */
[----:B------:R-:W-:Y:S01]  /*c5a0*/  @!P6 STG.E.U8 desc[UR16][R24.64+0x21], R209 ;  /* 0x000021d11800e986 */ /* 0x000fe2000c101110 */
[----:B------:R-:W-:Y:S01]  /*c5b0*/  ISETP.LT.OR P6, PT, R35, 0x2a, !P1 ;  /* 0x0000002a2300780c */ /* 0x000fe20004fc1670 */
[----:B------:R-:W-:Y:S01]  /*c5c0*/  FMUL R202, R202, UR20 ;  /* 0x00000014caca7c20 */ /* 0x000fe20008400000 */
[----:B0-----:R-:W-:Y:S01]  /*c5d0*/  F2FP.SATFINITE.E5M2.F32.PACK_AB_MERGE_C R29, RZ, R210, RZ ;  /* 0x000000d2ff1d723e */ /* 0x001fe200048060ff */
[----:B------:R-:W-:Y:S01]  /*c5e0*/  FMUL R200, R200, UR20 ;  /* 0x00000014c8c87c20 */ /* 0x000fe20008400000 */
[----:B-1----:R-:W-:Y:S01]  /*c5f0*/  F2FP.SATFINITE.E5M2.F32.PACK_AB_MERGE_C R33, RZ, R204, RZ ;  /* 0x000000ccff21723e */ /* 0x002fe200048060ff */
[----:B------:R-:W-:Y:S01]  /*c600*/  FMUL R199, R199, UR20 ;  /* 0x00000014c7c77c20 */ /* 0x000fe20008400000 */
[----:B------:R-:W-:Y:S01]  /*c610*/  F2FP.SATFINITE.E5M2.F32.PACK_AB_MERGE_C R201, RZ, R201, RZ ;  /* 0x000000c9ffc9723e */ /* 0x000fe200048060ff */
[----:B------:R0:W-:Y:S01]  /*c620*/  @!P5 STG.E.U8 desc[UR16][R24.64+0x20], R29 ;  /* 0x0000201d1800d986 */ /* 0x0001e2000c101110 */
[----:B------:R-:W-:Y:S01]  /*c630*/  ISETP.LT.OR P5, PT, R35, 0x29, !P1 ;  /* 0x000000292300780c */ /* 0x000fe20004fa1670 */
[----:B------:R-:W-:Y:S01]  /*c640*/  FMUL R197, R197, UR20 ;  /* 0x00000014c5c57c20 */ /* 0x000fe20008400000 */
[----:B------:R-:W-:Y:S01]  /*c650*/  F2FP.SATFINITE.E5M2.F32.PACK_AB_MERGE_C R199, RZ, R199, RZ ;  /* 0x000000c7ffc7723e */ /* 0x000fe200048060ff */
[----:B------:R1:W-:Y:S01]  /*c660*/  @!P3 STG.E.U8 desc[UR16][R26.64+0x20], R31 ;  /* 0x0000201f1a00b986 */ /* 0x0003e2000c101110 */
[C---:B------:R-:W-:Y:S01]  /*c670*/  ISETP.LT.OR P3, PT, R35.reuse, 0x29, !P0 ;  /* 0x000000292300780c */ /* 0x040fe20004761670 */
[----:B------:R-:W-:Y:S01]  /*c680*/  FMUL R198, R198, UR20 ;  /* 0x00000014c6c67c20 */ /* 0x000fe20008400000 */
[----:B------:R-:W-:Y:S01]  /*c690*/  F2FP.SATFINITE.E5M2.F32.PACK_AB_MERGE_C R197, RZ, R197, RZ ;  /* 0x000000c5ffc5723e */ /* 0x000fe200048060ff */
[----:B------:R-:W-:Y:S01]  /*c6a0*/  @!P4 STG.E.U8 desc[UR16][R26.64+0x21], R207 ;  /* 0x000021cf1a00c986 */ /* 0x000fe2000c101110 */
[----:B------:R-:W-:Y:S01]  /*c6b0*/  ISETP.LT.OR P4, PT, R35, 0x2a, !P0 ;  /* 0x0000002a2300780c */ /* 0x000fe20004781670 */
[----:B------:R-:W-:Y:S01]  /*c6c0*/  FMUL R196, R196, UR20 ;  /* 0x00000014c4c47c20 */ /* 0x000fe20008400000 */
[----:B------:R-:W-:Y:S01]  /*c6d0*/  FMUL R195, R195, UR20 ;  /* 0x00000014c3c37c20 */ /* 0x000fe20008400000 */
        /* <DEDUP_REMOVED lines=27> */
[----:B------:R-:W-:Y:S01]  /*c890*/  FMUL R186, R186, UR20 ;  /* 0x00000014baba7c20 */ /* 0x000fe20008400000 */
        /* <DEDUP_REMOVED lines=156> */
[----:B-----5:R-:W-:Y:S01]  /*d260*/  FMUL R0, R0, UR20 ;  /* 0x0000001400007c20 */ /* 0x020fe20008400000 */
[----:B-1----:R-:W-:Y:S01]  /*d270*/  F2FP.SATFINITE.E5M2.F32.PACK_AB_MERGE_C R33, RZ, R164, RZ ;  /* 0x000000a4ff21723e */ /* 0x002fe200048060ff */
        /* <DEDUP_REMOVED lines=9> */
[----:B------:R-:W-:Y:S01]  /*d310*/  FMUL R4, R4, UR20 ;  /* 0x0000001404047c20 */ /* 0x000fe20008400000 */
[----:B------:R-:W-:Y:S01]  /*d320*/  @!P4 STG.E.U8 desc[UR16][R26.64+0x71], R167 ;  /* 0x000071a71a00c986 */ /* 0x000fe2000c101110 */
[----:B------:R-:W-:-:S03]  /*d330*/  ISETP.LT.OR P4, PT, R35, 0x7a, !P0 ;  /* 0x0000007a2300780c */ /* 0x000fc60004781670 */
[----:B------:R-:W-:Y:S01]  /*d340*/  @!P6 STG.E.U8 desc[UR16][R24.64+0x79], R165 ;  /* 0x000079a51800e986 */ /* 0x000fe2000c101110 */
[----:B------:R-:W-:Y:S02]  /*d350*/  ISETP.LT.OR P6, PT, R35, 0x82, !P1 ;  /* 0x000000822300780c */ /* 0x000fe40004fc1670 */
[----:B0-----:R-:W-:Y:S01]  /*d360*/  F2FP.SATFINITE.E5M2.F32.PACK_AB_MERGE_C R29, RZ, R166, RZ ;  /* 0x000000a6ff1d723e */ /* 0x001fe200048060ff */
[----:B------:R-:W3:Y:S01]  /*d370*/  LDL.LU R220, [R1+0x14] ;  /* 0x0000140001dc7983 */ /* 0x000ee20000300800 */
[----:B-1----:R-:W-:-:S03]  /*d380*/  F2FP.SATFINITE.E5M2.F32.PACK_AB_MERGE_C R31, RZ, R160, RZ ;  /* 0x000000a0ff1f723e */ /* 0x002fc600048060ff */
[----:B------:R0:W-:Y:S01]  /*d390*/  @!P5 STG.E.U8 desc[UR16][R24.64+0x78], R29 ;  /* 0x0000781d1800d986 */ /* 0x0001e2000c101110 */
[----:B------:R-:W-:-:S03]  /*d3a0*/  ISETP.LT.OR P5, PT, R35, 0x81, !P1 ;  /* 0x000000812300780c */ /* 0x000fc60004fa1670 */
[----:B------:R1:W-:Y:S01]  /*d3b0*/  @!P3 STG.E.U8 desc[UR16][R26.64+0x78], R33 ;  /* 0x000078211a00b986 */ /* 0x0003e2000c101110 */
[----:B------:R-:W-:-:S03]  /*d3c0*/  ISETP.LT.OR P3, PT, R35, 0x81, !P0 ;  /* 0x000000812300780c */ /* 0x000fc60004761670 */
        /* <DEDUP_REMOVED lines=26> */
[----:B0-----:R-:W-:Y:S02]  /*d570*/  F2FP.SATFINITE.E5M2.F32.PACK_AB_MERGE_C R29, RZ, R154, RZ ;  /* 0x0000009aff1d723e */ /* 0x001fe400048060ff */
[----:B-1----:R-:W-:-:S03]  /*d580*/  F2FP.SATFINITE.E5M2.F32.PACK_AB_MERGE_C R33, RZ, R20, RZ ;  /* 0x00000014ff21723e */ /* 0x002fc600048060ff */
[----:B------:R0:W-:Y:S01]  /*d590*/  @!P5 STG.E.U8 desc[UR16][R24.64+0x90], R29 ;  /* 0x0000901d1800d986 */ /* 0x0001e2000c101110 */
[----:B------:R-:W-:-:S03]  /*d5a0*/  ISETP.LT.OR P5, PT, R35, 0x99, !P1 ;  /* 0x000000992300780c */ /* 0x000fc60004fa1670 */
[----:B------:R-:W-:Y:S01]  /*d5b0*/  @!P3 STG.E.U8 desc[UR16][R26.64+0x90], R31 ;  /* 0x0000901f1a00b986 */ /* 0x000fe2000c101110 */
[----:B------:R-:W-:-:S03]  /*d5c0*/  ISETP.LT.OR P3, PT, R35, 0x99, !P0 ;  /* 0x000000992300780c */ /* 0x000fc60004761670 */
[----:B------:R1:W-:Y:S01]  /*d5d0*/  @!P4 STG.E.U8 desc[UR16][R26.64+0x91], R23 ;  /* 0x000091171a00c986 */ /* 0x0003e2000c101110 */
[----:B------:R-:W-:-:S03]  /*d5e0*/  ISETP.LT.OR P4, PT, R35, 0x9a, !P0 ;  /* 0x0000009a2300780c */ /* 0x000fc60004781670 */
[----:B------:R2:W-:Y:S01]  /*d5f0*/  @!P6 STG.E.U8 desc[UR16][R24.64+0x99], R21 ;  /* 0x000099151800e986 */ /* 0x0005e2000c101110 */
[----:B------:R-:W-:Y:S02]  /*d600*/  ISETP.LT.OR P6, PT, R35, 0xa2, !P1 ;  /* 0x000000a22300780c */ /* 0x000fe40004fc1670 */
[----:B0-----:R-:W-:-:S05]  /*d610*/  F2FP.SATFINITE.E5M2.F32.PACK_AB_MERGE_C R29, RZ, R22, RZ ;  /* 0x00000016ff1d723e */ /* 0x001fca00048060ff */
[----:B------:R-:W-:Y:S01]  /*d620*/  @!P5 STG.E.U8 desc[UR16][R24.64+0x98], R29 ;  /* 0x0000981d1800d986 */ /* 0x000fe2000c101110 */
[C---:B------:R-:W-:Y:S02]  /*d630*/  ISETP.LT.OR P5, PT, R35.reuse, 0xa1, !P1 ;  /* 0x000000a12300780c */ /* 0x040fe40004fa1670 */
[----:B-1----:R-:W-:Y:S01]  /*d640*/  F2FP.SATFINITE.E5M2.F32.PACK_AB_MERGE_C R23, RZ, R18, RZ ;  /* 0x00000012ff17723e */ /* 0x002fe200048060ff */
[----:B------:R-:W-:Y:S01]  /*d650*/  @!P3 STG.E.U8 desc[UR16][R26.64+0x98], R33 ;  /* 0x000098211a00b986 */ /* 0x000fe2000c101110 */
[C---:B------:R-:W-:Y:S02]  /*d660*/  ISETP.LT.OR P3, PT, R35.reuse, 0xa1, !P0 ;  /* 0x000000a12300780c */ /* 0x040fe40004761670 */
[----:B--2---:R-:W-:Y:S01]  /*d670*/  F2FP.SATFINITE.E5M2.F32.PACK_AB_MERGE_C R21, RZ, R16, RZ ;  /* 0x00000010ff15723e */ /* 0x004fe200048060ff */
[----:B------:R0:W-:Y:S01]  /*d680*/  @!P4 STG.E.U8 desc[UR16][R26.64+0x99], R19 ;  /* 0x000099131a00c986 */ /* 0x0001e2000c101110 */
[----:B------:R-:W-:-:S03]  /*d690*/  ISETP.LT.OR P4, PT, R35, 0xa2, !P0 ;  /* 0x000000a22300780c */ /* 0x000fc60004781670 */
[----:B------:R1:W-:Y:S01]  /*d6a0*/  @!P6 STG.E.U8 desc[UR16][R24.64+0xa1], R17 ;  /* 0x0000a1111800e986 */ /* 0x0003e2000c101110 */
[----:B------:R-:W-:-:S03]  /*d6b0*/  ISETP.LT.OR P6, PT, R35, 0xaa, !P1 ;  /* 0x000000aa2300780c */ /* 0x000fc60004fc1670 */
[----:B------:R-:W-:Y:S01]  /*d6c0*/  @!P5 STG.E.U8 desc[UR16][R24.64+0xa0], R23 ;  /* 0x0000a0171800d986 */ /* 0x000fe2000c101110 */
[----:B------:R-:W-:-:S03]  /*d6d0*/  ISETP.LT.OR P5, PT, R35, 0xa9, !P1 ;  /* 0x000000a92300780c */ /* 0x000fc60004fa1670 */
[----:B------:R-:W-:Y:S01]  /*d6e0*/  @!P3 STG.E.U8 desc[UR16][R26.64+0xa0], R21 ;  /* 0x0000a0151a00b986 */ /* 0x000fe2000c101110 */
[C---:B------:R-:W-:Y:S02]  /*d6f0*/  ISETP.LT.OR P3, PT, R35.reuse, 0xa9, !P0 ;  /* 0x000000a92300780c */ /* 0x040fe40004761670 */
[----:B0-----:R-:W-:Y:S01]  /*d700*/  F2FP.SATFINITE.E5M2.F32.PACK_AB_MERGE_C R19, RZ, R14, RZ ;  /* 0x0000000eff13723e */ /* 0x001fe200048060ff */
[----:B------:R0:W-:Y:S01]  /*d710*/  @!P4 STG.E.U8 desc[UR16][R26.64+0xa1], R15 ;  /* 0x0000a10f1a00c986 */ /* 0x0001e2000c101110 */
[C---:B------:R-:W-:Y:S02]  /*d720*/  ISETP.LT.OR P4, PT, R35.reuse, 0xaa, !P0 ;  /* 0x000000aa2300780c */ /* 0x040fe40004781670 */
[----:B-1----:R-:W-:Y:S01]  /*d730*/  F2FP.SATFINITE.E5M2.F32.PACK_AB_MERGE_C R17, RZ, R12, RZ ;  /* 0x0000000cff11723e */ /* 0x002fe200048060ff */
        /* <DEDUP_REMOVED lines=15> */
[----:B0-----:R-:W-:Y:S02]  /*d830*/  F2FP.SATFINITE.E5M2.F32.PACK_AB_MERGE_C R11, RZ, R6, RZ ;  /* 0x00000006ff0b723e */ /* 0x001fe400048060ff */
[C---:B------:R-:W-:Y:S01]  /*d840*/  ISETP.LT.OR P3, PT, R35.reuse, 0xb9, !P0 ;  /* 0x000000b92300780c */ /* 0x040fe20004761670 */
[----:B------:R0:W-:Y:S01]  /*d850*/  @!P4 STG.E.U8 desc[UR16][R26.64+0xb1], R7 ;  /* 0x0000b1071a00c986 */ /* 0x0001e2000c101110 */
[----:B-1----:R-:W-:Y:S02]  /*d860*/  F2FP.SATFINITE.E5M2.F32.PACK_AB_MERGE_C R9, RZ, R4, RZ ;  /* 0x00000004ff09723e */ /* 0x002fe400048060ff */
[----:B------:R-:W-:Y:S01]  /*d870*/  ISETP.LT.OR P4, PT, R35, 0xba, !P0 ;  /* 0x000000ba2300780c */ /* 0x000fe20004781670 */
[----:B------:R1:W-:Y:S04]  /*d880*/  @!P6 STG.E.U8 desc[UR16][R24.64+0xb9], R5 ;  /* 0x0000b9051800e986 */ /* 0x0003e8000c101110 */
[----:B------:R2:W-:Y:S01]  /*d890*/  @!P5 STG.E.U8 desc[UR16][R24.64+0xb8], R11 ;  /* 0x0000b80b1800d986 */ /* 0x0005e2000c101110 */
[----:B------:R-:W-:Y:S01]  /*d8a0*/  FMUL R4, R227, UR20 ;  /* 0x00000014e3047c20 */ /* 0x000fe20008400000 */
[----:B------:R-:W-:-:S02]  /*d8b0*/  ISETP.LT.OR P5, PT, R35, 0xc1, !P1 ;  /* 0x000000c12300780c */ /* 0x000fc40004fa1670 */
[----:B0-----:R-:W-:Y:S02]  /*d8c0*/  F2FP.SATFINITE.E5M2.F32.PACK_AB_MERGE_C R7, RZ, R3, RZ ;  /* 0x00000003ff07723e */ /* 0x001fe400048060ff */
[----:B-1----:R-:W-:Y:S01]  /*d8d0*/  F2FP.SATFINITE.E5M2.F32.PACK_AB_MERGE_C R5, RZ, R0, RZ ;  /* 0x00000000ff05723e */ /* 0x002fe200048060ff */
[----:B----4-:R-:W-:Y:S01]  /*d8e0*/  FMUL R0, R222, UR20 ;  /* 0x00000014de007c20 */ /* 0x010fe20008400000 */
[----:B------:R-:W-:Y:S01]  /*d8f0*/  ISETP.LT.OR P6, PT, R35, 0xc2, !P1 ;  /* 0x000000c22300780c */ /* 0x000fe20004fc1670 */
[----:B------:R-:W4:Y:S01]  /*d900*/  LDL.LU R222, [R1+0x20] ;  /* 0x0000200001de7983 */ /* 0x000f220000300800 */
[----:B--2---:R-:W-:Y:S02]  /*d910*/  F2FP.SATFINITE.E5M2.F32.PACK_AB_MERGE_C R11, RZ, R2, RZ ;  /* 0x00000002ff0b723e */ /* 0x004fe400048060ff */
[----:B------:R-:W-:Y:S01]  /*d920*/  F2FP.SATFINITE.E5M2.F32.PACK_AB_MERGE_C R13, RZ, R0, RZ ;  /* 0x00000000ff0d723e */ /* 0x000fe200048060ff */
[----:B---3--:R-:W-:Y:S01]  /*d930*/  FMUL R0, R224, UR20 ;  /* 0x00000014e0007c20 */ /* 0x008fe20008400000 */
[----:B------:R-:W-:Y:S01]  /*d940*/  FMUL R2, R225, UR20 ;  /* 0x00000014e1027c20 */ /* 0x000fe20008400000 */
[----:B------:R-:W2:Y:S04]  /*d950*/  LDL.LU R224, [R1+0x24] ;  /* 0x0000240001e07983 */ /* 0x000ea80000300800 */
[----:B------:R-:W3:Y:S01]  /*d960*/  LDL.LU R225, [R1+0x28] ;  /* 0x0000280001e17983 */ /* 0x000ee20000300800 */
[----:B------:R-:W-:-:S03]  /*d970*/  FMUL R3, R226, UR20 ;  /* 0x00000014e2037c20 */ /* 0x000fc60008400000 */
[----:B------:R-:W3:Y:S04]  /*d980*/  LDL.LU R226, [R1+0x2c] ;  /* 0x00002c0001e27983 */ /* 0x000ee80000300800 */
[----:B------:R-:W3:Y:S04]  /*d990*/  LDL.LU R227, [R1+0x30] ;  /* 0x0000300001e37983 */ /* 0x000ee80000300800 */
[----:B------:R-:W-:Y:S01]  /*d9a0*/  @!P3 STG.E.U8 desc[UR16][R26.64+0xb8], R9 ;  /* 0x0000b8091a00b986 */ /* 0x000fe2000c101110 */
[----:B------:R-:W-:-:S03]  /*d9b0*/  ISETP.LT.OR P3, PT, R35, 0xc1, !P0 ;  /* 0x000000c12300780c */ /* 0x000fc60004761670 */
[----:B------:R0:W-:Y:S01]  /*d9c0*/  @!P4 STG.E.U8 desc[UR16][R26.64+0xb9], R7 ;  /* 0x0000b9071a00c986 */ /* 0x0001e2000c101110 */
[----:B------:R-:W-:-:S03]  /*d9d0*/  ISETP.LT.OR P4, PT, R35, 0xc2, !P0 ;  /* 0x000000c22300780c */ /* 0x000fc60004781670 */
[----:B------:R-:W-:Y:S01]  /*d9e0*/  @!P5 STG.E.U8 desc[UR16][R24.64+0xc0], R11 ;  /* 0x0000c00b1800d986 */ /* 0x000fe2000c101110 */
[----:B------:R-:W-:-:S03]  /*d9f0*/  ISETP.LT.OR P5, PT, R35, 0xc9, !P1 ;  /* 0x000000c92300780c */ /* 0x000fc60004fa1670 */
[----:B------:R1:W-:Y:S01]  /*da00*/  @!P6 STG.E.U8 desc[UR16][R24.64+0xc1], R5 ;  /* 0x0000c1051800e986 */ /* 0x0003e2000c101110 */
[----:B0-----:R-:W-:-:S03]  /*da10*/  F2FP.SATFINITE.E5M2.F32.PACK_AB_MERGE_C R7, RZ, R0, RZ ;  /* 0x00000000ff07723e */ /* 0x001fc600048060ff */
[----:B------:R-:W-:Y:S01]  /*da20*/  @!P3 STG.E.U8 desc[UR16][R26.64+0xc0], R13 ;  /* 0x0000c00d1a00b986 */ /* 0x000fe2000c101110 */
[C---:B------:R-:W-:Y:S02]  /*da30*/  ISETP.LT.OR P6, PT, R35.reuse, 0xca, !P1 ;  /* 0x000000ca2300780c */ /* 0x040fe40004fc1670 */
[----:B-1----:R-:W-:Y:S01]  /*da40*/  F2FP.SATFINITE.E5M2.F32.PACK_AB_MERGE_C R5, RZ, R2, RZ ;  /* 0x00000002ff05723e */ /* 0x002fe200048060ff */
[----:B------:R0:W-:Y:S01]  /*da50*/  @!P4 STG.E.U8 desc[UR16][R26.64+0xc1], R7 ;  /* 0x0000c1071a00c986 */ /* 0x0001e2000c101110 */
[C---:B------:R-:W-:Y:S02]  /*da60*/  ISETP.LT.OR P3, PT, R35.reuse, 0xc9, !P0 ;  /* 0x000000c92300780c */ /* 0x040fe40004761670 */
[C---:B------:R-:W-:Y:S01]  /*da70*/  ISETP.LT.OR P4, PT, R35.reuse, 0xca, !P0 ;  /* 0x000000ca2300780c */ /* 0x040fe20004781670 */
[----:B------:R1:W-:Y:S01]  /*da80*/  @!P5 STG.E.U8 desc[UR16][R24.64+0xc8], R5 ;  /* 0x0000c8051800d986 */ /* 0x0003e2000c101110 */
[----:B------:R-:W-:Y:S02]  /*da90*/  ISETP.LT.OR P5, PT, R35, 0xd1, !P1 ;  /* 0x000000d12300780c */ /* 0x000fe40004fa1670 */
[----:B------:R-:W-:-:S02]  /*daa0*/  F2FP.SATFINITE.E5M2.F32.PACK_AB_MERGE_C R9, RZ, R3, RZ ;  /* 0x00000003ff09723e */ /* 0x000fc400048060ff */
[----:B------:R-:W-:-:S03]  /*dab0*/  F2FP.SATFINITE.E5M2.F32.PACK_AB_MERGE_C R11, RZ, R4, RZ ;  /* 0x00000004ff0b723e */ /* 0x000fc600048060ff */
[----:B------:R1:W-:Y:S04]  /*dac0*/  @!P6 STG.E.U8 desc[UR16][R24.64+0xc9], R9 ;  /* 0x0000c9091800e986 */ /* 0x0003e8000c101110 */
[----:B------:R-:W-:Y:S01]  /*dad0*/  @!P3 STG.E.U8 desc[UR16][R26.64+0xc8], R11 ;  /* 0x0000c80b1a00b986 */ /* 0x000fe2000c101110 */
[----:B------:R-:W-:-:S03]  /*dae0*/  FMUL R0, R220, UR20 ;  /* 0x00000014dc007c20 */ /* 0x000fc60008400000 */
[----:B------:R-:W3:Y:S02]  /*daf0*/  LDL.LU R220, [R1+0x34] ;  /* 0x0000340001dc7983 */ /* 0x000ee40000300800 */
[----:B0-----:R-:W-:Y:S01]  /*db00*/  F2FP.SATFINITE.E5M2.F32.PACK_AB_MERGE_C R7, RZ, R0, RZ ;  /* 0x00000000ff07723e */ /* 0x001fe200048060ff */
[----:B------:R-:W-:Y:S02]  /*db10*/  FMUL R2, R221, UR20 ;  /* 0x00000014dd027c20 */ /* 0x000fe40008400000 */
[----:B------:R-:W3:Y:S03]  /*db20*/  LDL.LU R221, [R1+0x38] ;  /* 0x0000380001dd7983 */ /* 0x000ee60000300800 */
[----:B-1----:R-:W-:Y:S01]  /*db30*/  F2FP.SATFINITE.E5M2.F32.PACK_AB_MERGE_C R5, RZ, R2, RZ ;  /* 0x00000002ff05723e */ /* 0x002fe200048060ff */
[----:B------:R-:W-:Y:S04]  /*db40*/  @!P4 STG.E.U8 desc[UR16][R26.64+0xc9], R7 ;  /* 0x0000c9071a00c986 */ /* 0x000fe8000c101110 */
[----:B------:R0:W-:Y:S01]  /*db50*/  @!P5 STG.E.U8 desc[UR16][R24.64+0xd0], R5 ;  /* 0x0000d0051800d986 */ /* 0x0001e2000c101110 */
[----:B------:R-:W-:-:S03]  /*db60*/  FMUL R3, R223, UR20 ;  /* 0x00000014df037c20 */ /* 0x000fc60008400000 */
[----:B------:R-:W3:Y:S02]  /*db70*/  LDL.LU R223, [R1+0x3c] ;  /* 0x00003c0001df7983 */ /* 0x000ee40000300800 */
[----:B------:R-:W-:Y:S01]  /*db80*/  F2FP.SATFINITE.E5M2.F32.PACK_AB_MERGE_C R9, RZ, R3, RZ ;  /* 0x00000003ff09723e */ /* 0x000fe200048060ff */
[----:B----4-:R-:W-:Y:S02]  /*db90*/  FMUL R0, R222, UR20 ;  /* 0x00000014de007c20 */ /* 0x010fe40008400000 */
[----:B------:R-:W4:Y:S03]  /*dba0*/  LDL.LU R222, [R1+0x40] ;  /* 0x0000400001de7983 */ /* 0x000f260000300800 */
[----:B------:R-:W-:Y:S01]  /*dbb0*/  F2FP.SATFINITE.E5M2.F32.PACK_AB_MERGE_C R13, RZ, R0, RZ ;  /* 0x00000000ff0d723e */ /* 0x000fe200048060ff */
[----:B--2---:R-:W-:Y:S02]  /*dbc0*/  FMUL R2, R224, UR20 ;  /* 0x00000014e0027c20 */ /* 0x004fe40008400000 */
[----:B------:R-:W2:Y:S01]  /*dbd0*/  LDL.LU R224, [R1+0x44] ;  /* 0x0000440001e07983 */ /* 0x000ea20000300800 */
[----:B---3--:R-:W-:-:S03]  /*dbe0*/  FMUL R0, R225, UR20 ;  /* 0x00000014e1007c20 */ /* 0x008fc60008400000 */
[----:B------:R-:W3:Y:S01]  /*dbf0*/  LDL.LU R225, [R1+0x48] ;  /* 0x0000480001e17983 */ /* 0x000ee20000300800 */
[----:B------:R-:W-:Y:S01]  /*dc00*/  FMUL R3, R226, UR20 ;  /* 0x00000014e2037c20 */ /* 0x000fe20008400000 */
[----:B0-----:R-:W-:Y:S02]  /*dc10*/  F2FP.SATFINITE.E5M2.F32.PACK_AB_MERGE_C R5, RZ, R0, RZ ;  /* 0x00000000ff05723e */ /* 0x001fe400048060ff */
[----:B------:R-:W3:Y:S01]  /*dc20*/  LDL.LU R226, [R1+0x4c] ;  /* 0x00004c0001e27983 */ /* 0x000ee20000300800 */
[----:B------:R-:W-:-:S03]  /*dc30*/  FMUL R0, R227, UR20 ;  /* 0x00000014e3007c20 */ /* 0x000fc60008400000 */
[----:B------:R-:W3:Y:S01]  /*dc40*/  LDL.LU R227, [R1+0x50] ;  /* 0x0000500001e37983 */ /* 0x000ee20000300800 */
[C---:B------:R-:W-:Y:S02]  /*dc50*/  ISETP.LT.OR P6, PT, R35.reuse, 0xd2, !P1 ;  /* 0x000000d22300780c */ /* 0x040fe40004fc1670 */
[C---:B------:R-:W-:Y:S01]  /*dc60*/  ISETP.LT.OR P4, PT, R35.reuse, 0xd2, !P0 ;  /* 0x000000d22300780c */ /* 0x040fe20004781670 */
[----:B------:R-:W3:Y:S01]  /*dc70*/  LDL.LU R218, [R1+0x54] ;  /* 0x0000540001da7983 */ /* 0x000ee20000300800 */
[C---:B------:R-:W-:Y:S02]  /*dc80*/  ISETP.LT.OR P3, PT, R35.reuse, 0xd1, !P0 ;  /* 0x000000d12300780c */ /* 0x040fe40004761670 */
[----:B------:R-:W-:Y:S02]  /*dc90*/  ISETP.LT.OR P5, PT, R35, 0xd9, !P1 ;  /* 0x000000d92300780c */ /* 0x000fe40004fa1670 */
[----:B------:R-:W-:Y:S02]  /*dca0*/  F2FP.SATFINITE.E5M2.F32.PACK_AB_MERGE_C R7, RZ, R2, RZ ;  /* 0x00000002ff07723e */ /* 0x000fe400048060ff */
[----:B------:R-:W-:-:S03]  /*dcb0*/  F2FP.SATFINITE.E5M2.F32.PACK_AB_MERGE_C R11, RZ, R0, RZ ;  /* 0x00000000ff0b723e */ /* 0x000fc600048060ff */
[----:B------:R0:W-:Y:S01]  /*dcc0*/  @!P6 STG.E.U8 desc[UR16][R24.64+0xd1], R9 ;  /* 0x0000d1091800e986 */ /* 0x0001e2000c101110 */
[----:B------:R-:W-:-:S03]  /*dcd0*/  ISETP.LT.OR P6, PT, R35, 0xda, !P1 ;  /* 0x000000da2300780c */ /* 0x000fc60004fc1670 */
[----:B------:R-:W-:Y:S01]  /*dce0*/  @!P4 STG.E.U8 desc[UR16][R26.64+0xd1], R7 ;  /* 0x0000d1071a00c986 */ /* 0x000fe2000c101110 */
[----:B------:R-:W-:-:S03]  /*dcf0*/  ISETP.LT.OR P4, PT, R35, 0xda, !P0 ;  /* 0x000000da2300780c */ /* 0x000fc60004781670 */
[----:B------:R-:W-:Y:S01]  /*dd00*/  @!P3 STG.E.U8 desc[UR16][R26.64+0xd0], R13 ;  /* 0x0000d00d1a00b986 */ /* 0x000fe2000c101110 */
[----:B0-----:R-:W-:-:S03]  /*dd10*/  F2FP.SATFINITE.E5M2.F32.PACK_AB_MERGE_C R9, RZ, R3, RZ ;  /* 0x00000003ff09723e */ /* 0x001fc600048060ff */
[----:B------:R0:W-:Y:S04]  /*dd20*/  @!P5 STG.E.U8 desc[UR16][R24.64+0xd8], R5 ;  /* 0x0000d8051800d986 */ /* 0x0001e8000c101110 */
[----:B------:R1:W-:Y:S01]  /*dd30*/  @!P6 STG.E.U8 desc[UR16][R24.64+0xd9], R9 ;  /* 0x0000d9091800e986 */ /* 0x0003e2000c101110 */
[----:B------:R-:W-:-:S03]  /*dd40*/  FMUL R0, R220, UR20 ;  /* 0x00000014dc007c20 */ /* 0x000fc60008400000 */
[----:B------:R-:W3:Y:S02]  /*dd50*/  LDL.LU R220, [R1+0x58] ;  /* 0x0000580001dc7983 */ /* 0x000ee40000300800 */
[----:B0-----:R-:W-:Y:S01]  /*dd60*/  F2FP.SATFINITE.E5M2.F32.PACK_AB_MERGE_C R5, RZ, R0, RZ ;  /* 0x00000000ff05723e */ /* 0x001fe200048060ff */
[----:B------:R-:W-:Y:S02]  /*dd70*/  FMUL R2, R221, UR20 ;  /* 0x00000014dd027c20 */ /* 0x000fe40008400000 */
[----:B------:R-:W3:Y:S03]  /*dd80*/  LDL.LU R221, [R1+0x5c] ;  /* 0x00005c0001dd7983 */ /* 0x000ee60000300800 */
[----:B------:R-:W-:Y:S01]  /*dd90*/  F2FP.SATFINITE.E5M2.F32.PACK_AB_MERGE_C R7, RZ, R2, RZ ;  /* 0x00000002ff07723e */ /* 0x000fe200048060ff */
[----:B------:R0:W-:Y:S01]  /*dda0*/  @!P4 STG.E.U8 desc[UR16][R26.64+0xd9], R5 ;  /* 0x0000d9051a00c986 */ /* 0x0001e2000c101110 */
[----:B------:R-:W-:-:S03]  /*ddb0*/  FMUL R3, R223, UR20 ;  /* 0x00000014df037c20 */ /* 0x000fc60008400000 */
[----:B------:R-:W3:Y:S02]  /*ddc0*/  LDL.LU R223, [R1+0x60] ;  /* 0x0000600001df7983 */ /* 0x000ee40000300800 */
[----:B-1----:R-:W-:Y:S01]  /*ddd0*/  F2FP.SATFINITE.E5M2.F32.PACK_AB_MERGE_C R9, RZ, R3, RZ ;  /* 0x00000003ff09723e */ /* 0x002fe200048060ff */
[----:B----4-:R-:W-:Y:S02]  /*dde0*/  FMUL R4, R222, UR20 ;  /* 0x00000014de047c20 */ /* 0x010fe40008400000 */
[----:B------:R-:W4:Y:S01]  /*ddf0*/  LDL.LU R222, [R1+0x64] ;  /* 0x0000640001de7983 */ /* 0x000f220000300800 */
[----:B--2---:R-:W-:-:S03]  /*de00*/  FMUL R0, R224, UR20 ;  /* 0x00000014e0007c20 */ /* 0x004fc60008400000 */
[----:B------:R-:W2:Y:S01]  /*de10*/  LDL.LU R224, [R1+0x68] ;  /* 0x0000680001e07983 */ /* 0x000ea20000300800 */
[----:B---3--:R-:W-:Y:S01]  /*de20*/  FMUL R2, R225, UR20 ;  /* 0x00000014e1027c20 */ /* 0x008fe20008400000 */
[----:B0-----:R-:W-:Y:S02]  /*de30*/  F2FP.SATFINITE.E5M2.F32.PACK_AB_MERGE_C R5, RZ, R0, RZ ;  /* 0x00000000ff05723e */ /* 0x001fe400048060ff */
[----:B------:R-:W3:Y:S01]  /*de40*/  LDL.LU R225, [R1+0x6c] ;  /* 0x00006c0001e17983 */ /* 0x000ee20000300800 */
[----:B------:R-:W-:-:S03]  /*de50*/  FMUL R3, R226, UR20 ;  /* 0x00000014e2037c20 */ /* 0x000fc60008400000 */
[----:B------:R-:W3:Y:S01]  /*de60*/  LDL.LU R226, [R1+0x70] ;  /* 0x0000700001e27983 */ /* 0x000ee20000300800 */
[----:B------:R-:W-:-:S03]  /*de70*/  FMUL R0, R227, UR20 ;  /* 0x00000014e3007c20 */ /* 0x000fc60008400000 */
[----:B------:R-:W3:Y:S01]  /*de80*/  LDL.LU R227, [R1+0x74] ;  /* 0x0000740001e37983 */ /* 0x000ee20000300800 */
[C---:B------:R-:W-:Y:S02]  /*de90*/  ISETP.LT.OR P3, PT, R35.reuse, 0xd9, !P0 ;  /* 0x000000d92300780c */ /* 0x040fe40004761670 */
[C---:B------:R-:W-:Y:S02]  /*dea0*/  ISETP.LT.OR P5, PT, R35.reuse, 0xe1, !P1 ;  /* 0x000000e12300780c */ /* 0x040fe40004fa1670 */
[C---:B------:R-:W-:Y:S02]  /*deb0*/  ISETP.LT.OR P6, PT, R35.reuse, 0xe2, !P1 ;  /* 0x000000e22300780c */ /* 0x040fe40004fc1670 */
[----:B------:R-:W-:-:S07]  /*dec0*/  ISETP.LT.OR P4, PT, R35, 0xe2, !P0 ;  /* 0x000000e22300780c */ /* 0x000fce0004781670 */
[----:B------:R-:W-:Y:S01]  /*ded0*/  @!P3 STG.E.U8 desc[UR16][R26.64+0xd8], R11 ;  /* 0x0000d80b1a00b986 */ /* 0x000fe2000c101110 */
[----:B------:R-:W-:-:S03]  /*dee0*/  ISETP.LT.OR P3, PT, R35, 0xe1, !P0 ;  /* 0x000000e12300780c */ /* 0x000fc60004761670 */
[----:B------:R0:W-:Y:S01]  /*def0*/  @!P5 STG.E.U8 desc[UR16][R24.64+0xe0], R7 ;  /* 0x0000e0071800d986 */ /* 0x0001e2000c101110 */
[----:B------:R-:W-:-:S03]  /*df00*/  ISETP.LT.OR P5, PT, R35, 0xe9, !P1 ;  /* 0x000000e92300780c */ /* 0x000fc60004fa1670 */
[----:B------:R1:W-:Y:S01]  /*df10*/  @!P6 STG.E.U8 desc[UR16][R24.64+0xe1], R9 ;  /* 0x0000e1091800e986 */ /* 0x0003e2000c101110 */
[----:B------:R-:W-:Y:S02]  /*df20*/  ISETP.LT.OR P6, PT, R35, 0xea, !P1 ;  /* 0x000000ea2300780c */ /* 0x000fe40004fc1670 */
[----:B------:R-:W-:Y:S01]  /*df30*/  F2FP.SATFINITE.E5M2.F32.PACK_AB_MERGE_C R13, RZ, R4, RZ ;  /* 0x00000004ff0d723e */ /* 0x000fe200048060ff */
[----:B------:R1:W-:Y:S01]  /*df40*/  @!P4 STG.E.U8 desc[UR16][R26.64+0xe1], R5 ;  /* 0x0000e1051a00c986 */ /* 0x0003e2000c101110 */
[----:B0-----:R-:W-:-:S03]  /*df50*/  F2FP.SATFINITE.E5M2.F32.PACK_AB_MERGE_C R7, RZ, R2, RZ ;  /* 0x00000002ff07723e */ /* 0x001fc600048060ff */
[----:B------:R-:W-:Y:S01]  /*df60*/  @!P3 STG.E.U8 desc[UR16][R26.64+0xe0], R13 ;  /* 0x0000e00d1a00b986 */ /* 0x000fe2000c101110 */
[----:B-1----:R-:W-:-:S03]  /*df70*/  F2FP.SATFINITE.E5M2.F32.PACK_AB_MERGE_C R9, RZ, R3, RZ ;  /* 0x00000003ff09723e */ /* 0x002fc600048060ff */
[----:B------:R0:W-:Y:S01]  /*df80*/  @!P5 STG.E.U8 desc[UR16][R24.64+0xe8], R7 ;  /* 0x0000e8071800d986 */ /* 0x0001e2000c101110 */
[C---:B------:R-:W-:Y:S02]  /*df90*/  ISETP.LT.OR P3, PT, R35.reuse, 0xe9, !P0 ;  /* 0x000000e92300780c */ /* 0x040fe40004761670 */
[C---:B------:R-:W-:Y:S01]  /*dfa0*/  ISETP.LT.OR P4, PT, R35.reuse, 0xea, !P0 ;  /* 0x000000ea2300780c */ /* 0x040fe20004781670 */
[----:B------:R1:W-:Y:S01]  /*dfb0*/  @!P6 STG.E.U8 desc[UR16][R24.64+0xe9], R9 ;  /* 0x0000e9091800e986 */ /* 0x0003e2000c101110 */
[C---:B------:R-:W-:Y:S01]  /*dfc0*/  ISETP.LT.OR P5, PT, R35.reuse, 0xf1, !P1 ;  /* 0x000000f12300780c */ /* 0x040fe20004fa1670 */
[----:B------:R-:W-:Y:S01]  /*dfd0*/  FMUL R2, R218, UR20 ;  /* 0x00000014da027c20 */ /* 0x000fe20008400000 */
[----:B------:R-:W-:Y:S02]  /*dfe0*/  ISETP.LT.OR P6, PT, R35, 0xf2, !P1 ;  /* 0x000000f22300780c */ /* 0x000fe40004fc1670 */
[----:B------:R-:W-:Y:S02]  /*dff0*/  F2FP.SATFINITE.E5M2.F32.PACK_AB_MERGE_C R11, RZ, R0, RZ ;  /* 0x00000000ff0b723e */ /* 0x000fe400048060ff */
[----:B------:R-:W-:-:S03]  /*e000*/  F2FP.SATFINITE.E5M2.F32.PACK_AB_MERGE_C R5, RZ, R2, RZ ;  /* 0x00000002ff05723e */ /* 0x000fc600048060ff */
[----:B------:R-:W-:Y:S01]  /*e010*/  @!P3 STG.E.U8 desc[UR16][R26.64+0xe8], R11 ;  /* 0x0000e80b1a00b986 */ /* 0x000fe2000c101110 */
[----:B------:R-:W-:-:S03]  /*e020*/  ISETP.LT.OR P3, PT, R35, 0xf1, !P0 ;  /* 0x000000f12300780c */ /* 0x000fc60004761670 */
[----:B------:R-:W-:Y:S01]  /*e030*/  @!P4 STG.E.U8 desc[UR16][R26.64+0xe9], R5 ;  /* 0x0000e9051a00c986 */ /* 0x000fe2000c101110 */
[C---:B------:R-:W-:Y:S02]  /*e040*/  ISETP.LT.OR P4, PT, R35.reuse, 0xf9, !P1 ;  /* 0x000000f92300780c */ /* 0x040fe40004f81670 */
[----:B------:R-:W-:Y:S01]  /*e050*/  ISETP.LT.OR P1, PT, R35, 0xfa, !P1 ;  /* 0x000000fa2300780c */ /* 0x000fe20004f21670 */
[----:B------:R-:W-:-:S05]  /*e060*/  FMUL R0, R220, UR20 ;  /* 0x00000014dc007c20 */ /* 0x000fca0008400000 */
[----:B0-----:R-:W-:-:S05]  /*e070*/  F2FP.SATFINITE.E5M2.F32.PACK_AB_MERGE_C R7, RZ, R0, RZ ;  /* 0x00000000ff07723e */ /* 0x001fca00048060ff */
[----:B------:R0:W-:Y:S01]  /*e080*/  @!P5 STG.E.U8 desc[UR16][R24.64+0xf0], R7 ;  /* 0x0000f0071800d986 */ /* 0x0001e2000c101110 */
[----:B------:R-:W-:-:S05]  /*e090*/  FMUL R3, R221, UR20 ;  /* 0x00000014dd037c20 */ /* 0x000fca0008400000 */
[----:B-1----:R-:W-:Y:S02]  /*e0a0*/  F2FP.SATFINITE.E5M2.F32.PACK_AB_MERGE_C R9, RZ, R3, RZ ;  /* 0x00000003ff09723e */ /* 0x002fe400048060ff */
[----:B------:R-:W-:-:S03]  /*e0b0*/  ISETP.LT.OR P5, PT, R35, 0xf2, !P0 ;  /* 0x000000f22300780c */ /* 0x000fc600047a1670 */
[----:B------:R1:W-:Y:S01]  /*e0c0*/  @!P6 STG.E.U8 desc[UR16][R24.64+0xf1], R9 ;  /* 0x0000f1091800e986 */ /* 0x0003e2000c101110 */
[C---:B------:R-:W-:Y:S02]  /*e0d0*/  ISETP.LT.OR P6, PT, R35.reuse, 0xf9, !P0 ;  /* 0x000000f92300780c */ /* 0x040fe400047c1670 */
[----:B------:R-:W-:Y:S01]  /*e0e0*/  ISETP.LT.OR P0, PT, R35, 0xfa, !P0 ;  /* 0x000000fa2300780c */ /* 0x000fe20004701670 */
[----:B------:R-:W-:-:S05]  /*e0f0*/  FMUL R0, R223, UR20 ;  /* 0x00000014df007c20 */ /* 0x000fca0008400000 */
[----:B------:R-:W-:-:S05]  /*e100*/  F2FP.SATFINITE.E5M2.F32.PACK_AB_MERGE_C R13, RZ, R0, RZ ;  /* 0x00000000ff0d723e */ /* 0x000fca00048060ff */
[----:B------:R0:W-:Y:S01]  /*e110*/  @!P3 STG.E.U8 desc[UR16][R26.64+0xf0], R13 ;  /* 0x0000f00d1a00b986 */ /* 0x0001e2000c101110 */
[----:B----4-:R-:W-:Y:S01]  /*e120*/  FMUL R0, R222, UR20 ;  /* 0x00000014de007c20 */ /* 0x010fe20008400000 */
[----:B--2---:R-:W-:Y:S01]  /*e130*/  FMUL R2, R224, UR20 ;  /* 0x00000014e0027c20 */ /* 0x004fe20008400000 */
[----:B---3--:R-:W-:-:S03]  /*e140*/  FMUL R3, R225, UR20 ;  /* 0x00000014e1037c20 */ /* 0x008fc60008400000 */
[----:B0-----:R-:W-:Y:S01]  /*e150*/  F2FP.SATFINITE.E5M2.F32.PACK_AB_MERGE_C R7, RZ, R0, RZ ;  /* 0x00000000ff07723e */ /* 0x001fe200048060ff */
[----:B------:R-:W-:Y:S01]  /*e160*/  FMUL R4, R226, UR20 ;  /* 0x00000014e2047c20 */ /* 0x000fe20008400000 */
[----:B------:R-:W-:Y:S01]  /*e170*/  FMUL R5, R227, UR20 ;  /* 0x00000014e3057c20 */ /* 0x000fe20008400000 */
[----:B-1----:R-:W-:Y:S02]  /*e180*/  F2FP.SATFINITE.E5M2.F32.PACK_AB_MERGE_C R9, RZ, R2, RZ ;  /* 0x00000002ff09723e */ /* 0x002fe400048060ff */
[----:B------:R-:W-:Y:S02]  /*e190*/  F2FP.SATFINITE.E5M2.F32.PACK_AB_MERGE_C R3, RZ, R3, RZ ;  /* 0x00000003ff03723e */ /* 0x000fe400048060ff */
[----:B------:R-:W-:Y:S02]  /*e1a0*/  F2FP.SATFINITE.E5M2.F32.PACK_AB_MERGE_C R11, RZ, R4, RZ ;  /* 0x00000004ff0b723e */ /* 0x000fe400048060ff */
[----:B------:R-:W-:Y:S01]  /*e1b0*/  F2FP.SATFINITE.E5M2.F32.PACK_AB_MERGE_C R5, RZ, R5, RZ ;  /* 0x00000005ff05723e */ /* 0x000fe200048060ff */
[----:B------:R0:W-:Y:S04]  /*e1c0*/  @!P5 STG.E.U8 desc[UR16][R26.64+0xf1], R7 ;  /* 0x0000f1071a00d986 */ /* 0x0001e8000c101110 */
[----:B------:R0:W-:Y:S04]  /*e1d0*/  @!P4 STG.E.U8 desc[UR16][R24.64+0xf8], R9 ;  /* 0x0000f8091800c986 */ /* 0x0001e8000c101110 */
[----:B------:R0:W-:Y:S04]  /*e1e0*/  @!P1 STG.E.U8 desc[UR16][R24.64+0xf9], R3 ;  /* 0x0000f90318009986 */ /* 0x0001e8000c101110 */
[----:B------:R0:W-:Y:S04]  /*e1f0*/  @!P6 STG.E.U8 desc[UR16][R26.64+0xf8], R11 ;  /* 0x0000f80b1a00e986 */ /* 0x0001e8000c101110 */
[----:B------:R0:W-:Y:S02]  /*e200*/  @!P0 STG.E.U8 desc[UR16][R26.64+0xf9], R5 ;  /* 0x0000f9051a008986 */ /* 0x0001e4000c101110 */
.L_x_290:
[----:B------:R-:W-:Y:S05]  /*e210*/  BSYNC B0 ;  /* 0x0000000000007941 */ /* 0x000fea0003800000 */
.L_x_32:
[----:B0-----:R-:W2:Y:S04]  /*e220*/  LDL.LU R3, [R1+0x78] ;  /* 0x0000780001037983 */ /* 0x001ea80000300800 */
[----:B-----5:R-:W2:Y:S01]  /*e230*/  LDL.LU R2, [R1+0x7c] ;  /* 0x00007c0001027983 */ /* 0x020ea20000300800 */
[----:B------:R-:W-:Y:S01]  /*e240*/  ULDC UR6, c[0x0][0xc] ;  /* 0x0000030000067ab9 */ /* 0x000fe20000000800 */
[----:B------:R-:W-:Y:S01]  /*e250*/  ULDC UR7, c[0x0][0x10] ;  /* 0x0000040000077ab9 */ /* 0x000fe20000000800 */
[----:B------:R-:W2:Y:S01]  /*e260*/  LDC R5, c[0x0][0x14] ;  /* 0x00000500ff057b82 */ /* 0x000ea20000000800 */
[----:B------:R-:W-:Y:S01]  /*e270*/  UIMAD.WIDE.U32 UR6, UR6, UR7, URZ ;  /* 0x00000007060672a5 */ /* 0x000fe2000f8e003f */
[----:B------:R-:W-:Y:S01]  /*e280*/  PRMT R0, RZ, 0x7610, R0 ;  /* 0x00007610ff007816 */ /* 0x000fe20000000000 */
[----:B------:R-:W-:-:S04]  /*e290*/  UMOV UR22, 0xffffffff ;  /* 0xffffffff00167882 */ /* 0x000fc80000000000 */
[----:B--2---:R-:W-:-:S04]  /*e2a0*/  IMAD.WIDE.U32 R2, R5, UR6, R2 ;  /* 0x0000000605027c25 */ /* 0x004fc8000f8e0002 */
[----:B------:R-:W-:Y:S01]  /*e2b0*/  IMAD R5, R5, UR7, RZ ;  /* 0x0000000705057c24 */ /* 0x000fe2000f8e02ff */
[----:B------:R-:W-:Y:S01]  /*e2c0*/  ULDC.64 UR6, c[0x0][0x650] ;  /* 0x0001940000067ab9 */ /* 0x000fe20000000a00 */
[----:B------:R-:W-:Y:S01]  /*e2d0*/  IMAD.MOV.U32 R19, RZ, RZ, R2 ;  /* 0x000000ffff137224 */ /* 0x000fe200078e0002 */
[----:B------:R-:W-:Y:S01]  /*e2e0*/  ISETP.GE.U32.AND P0, PT, R2, UR6, PT ;  /* 0x0000000602007c0c */ /* 0x000fe2000bf06070 */
[----:B------:R-:W-:Y:S02]  /*e2f0*/  IMAD.IADD R22, R3, 0x1, R5 ;  /* 0x0000000103167824 */ /* 0x000fe400078e0205 */
[----:B------:R-:W-:-:S03]  /*e300*/  IMAD.MOV.U32 R2, RZ, RZ, -0x1 ;  /* 0xffffffffff027424 */ /* 0x000fc600078e00ff */
[----:B------:R0:W-:Y:S01]  /*e310*/  STL [R1+0x78], R22 ;  /* 0x0000781601007387 */ /* 0x0001e20000100800 */
[----:B------:R-:W-:-:S03]  /*e320*/  ISETP.GE.U32.AND.EX P0, PT, R22, UR7, PT, P0 ;  /* 0x0000000716007c0c */ /* 0x000fc6000bf06100 */
[----:B------:R0:W-:Y:S04]  /*e330*/  STL [R1+0x7c], R19 ;  /* 0x00007c1301007387 */ /* 0x0001e80000100800 */
[----:B------:R0:W-:Y:S06]  /*e340*/  STL [R1+0x80], R2 ;  /* 0x0000800201007387 */ /* 0x0001ec0000100800 */
[----:B------:R-:W-:Y:S05]  /*e350*/  @P0 BRA `(.L_x_291) ;  /* 0x00000004006c0947 */ /* 0x000fea0003800000 */
[----:B------:R-:W2:Y:S01]  /*e360*/  S2R R14, SR_CTAID.X ;  /* 0x00000000000e7919 */ /* 0x000ea20000002500 */
[----:B------:R-:W5:Y:S01]  /*e370*/  LDC.64 R8, c[0x0][0x628] ;  /* 0x00018a00ff087b82 */ /* 0x000f620000000a00 */
[----:B------:R-:W-:Y:S01]  /*e380*/  ULDC UR6, c[0x0][0x150] ;  /* 0x0000540000067ab9 */ /* 0x000fe20000000800 */
[----:B------:R-:W-:Y:S01]  /*e390*/  IMAD.MOV.U32 R6, RZ, RZ, R19 ;  /* 0x000000ffff067224 */ /* 0x000fe200078e0013 */
[----:B------:R-:W0:Y:S01]  /*e3a0*/  S2R R16, SR_CTAID.Y ;  /* 0x0000000000107919 */ /* 0x000e220000002600 */
[----:B------:R-:W-:-:S04]  /*e3b0*/  IMAD.MOV.U32 R7, RZ, RZ, R22 ;  /* 0x000000ffff077224 */ /* 0x000fc800078e0016 */
[----:B------:R-:W0:Y:S08]  /*e3c0*/  LDC R17, c[0x0][0x144] ;  /* 0x00005100ff117b82 */ /* 0x000e300000000800 */
[----:B------:R-:W0:Y:S08]  /*e3d0*/  LDC R10, c[0x0][0x630] ;  /* 0x00018c00ff0a7b82 */ /* 0x000e300000000800 */
[----:B------:R-:W0:Y:S01]  /*e3e0*/  LDC.64 R12, c[0x0][0x620] ;  /* 0x00018800ff0c7b82 */ /* 0x000e220000000a00 */
[----:B-----5:R-:W-:-:S04]  /*e3f0*/  ISETP.NE.U32.AND P0, PT, R8, RZ, PT ;  /* 0x000000ff0800720c */ /* 0x020fc80003f05070 */
[----:B------:R-:W-:Y:S02]  /*e400*/  ISETP.NE.AND.EX P0, PT, R9, RZ, PT, P0 ;  /* 0x000000ff0900720c */ /* 0x000fe40003f05300 */
[----:B--2---:R-:W-:-:S05]  /*e410*/  I2FP.F32.U32 R0, R14 ;  /* 0x0000000e00007245 */ /* 0x004fca0000201000 */
[----:B------:R-:W-:-:S04]  /*e420*/  FMUL R0, R0, UR6 ;  /* 0x0000000600007c20 */ /* 0x000fc80008400000 */
[----:B------:R2:W0:Y:S02]  /*e430*/  F2I.U32.TRUNC.NTZ R15, R0 ;  /* 0x00000000000f7305 */ /* 0x000424000020f000 */
[----:B------:R-:W-:Y:S05]  /*e440*/  @!P0 BRA `(.L_x_292) ;  /* 0x0000000000288947 */ /* 0x000fea0003800000 */
[----:B--2---:R-:W2:Y:S02]  /*e450*/  LDC R0, c[0x0][0x634] ;  /* 0x00018d00ff007b82 */ /* 0x004ea40000000800 */
[----:B--2---:R-:W-:-:S05]  /*e460*/  IADD3 R7, P0, R19, R0, RZ ;  /* 0x0000000013077210 */ /* 0x004fca0007f1e0ff */
[----:B------:R-:W-:-:S04]  /*e470*/  IMAD.X R11, RZ, RZ, R22, P0 ;  /* 0x000000ffff0b7224 */ /* 0x000fc800000e0616 */
[----:B0-----:R-:W-:-:S04]  /*e480*/  IMAD.WIDE.U32 R2, R11, R8, RZ ;  /* 0x000000080b027225 */ /* 0x001fc800078e00ff */
[----:B------:R-:W-:-:S04]  /*e490*/  IMAD.WIDE.U32 R4, P0, R7, R9, R2 ;  /* 0x0000000907047225 */ /* 0x000fc80007800002 */
[----:B------:R-:W-:-:S04]  /*e4a0*/  IMAD.WIDE.U32 R2, R7, R8, RZ ;  /* 0x0000000807027225 */ /* 0x000fc800078e00ff */
[----:B------:R-:W-:Y:S01]  /*e4b0*/  IMAD.X R7, RZ, RZ, RZ, P0 ;  /* 0x000000ffff077224 */ /* 0x000fe200000e06ff */
[----:B------:R-:W-:Y:S01]  /*e4c0*/  IADD3 RZ, P0, R3, R4, RZ ;  /* 0x0000000403ff7210 */ /* 0x000fe20007f1e0ff */
[----:B------:R-:W-:-:S04]  /*e4d0*/  IMAD.MOV.U32 R6, RZ, RZ, R5 ;  /* 0x000000ffff067224 */ /* 0x000fc800078e0005 */
[----:B------:R-:W-:-:S08]  /*e4e0*/  IMAD.WIDE.U32.X R6, R11, R9, R6, P0 ;  /* 0x000000090b067225 */ /* 0x000fd000000e0406 */
.L_x_292:
[-CC-:B0-----:R-:W-:Y:S01]  /*e4f0*/  SHF.R.U64 R24, R6, R10.reuse, R7.reuse ;  /* 0x0000000a06187219 */ /* 0x181fe20000001207 */
[----:B------:R-:W0:Y:S01]  /*e500*/  LDC.64 R20, c[0x0][0x640] ;  /* 0x00019000ff147b82 */ /* 0x000e220000000a00 */
[----:B--2---:R-:W-:Y:S01]  /*e510*/  SHF.R.U32.HI R0, RZ, R10, R7 ;  /* 0x0000000aff007219 */ /* 0x004fe20000011607 */
[----:B------:R-:W-:Y:S01]  /*e520*/  IMAD.MOV.U32 R2, RZ, RZ, R19 ;  /* 0x000000ffff027224 */ /* 0x000fe200078e0013 */
[----:B------:R-:W-:Y:S01]  /*e530*/  IADD3 R5, P0, RZ, -R24, RZ ;  /* 0x80000018ff057210 */ /* 0x000fe20007f1e0ff */
[----:B------:R-:W-:Y:S01]  /*e540*/  IMAD.MOV R15, RZ, RZ, -R15 ;  /* 0x000000ffff0f7224 */ /* 0x000fe200078e0a0f */
[----:B------:R-:W-:Y:S01]  /*e550*/  ULDC UR6, c[0x0][0x154] ;  /* 0x0000550000067ab9 */ /* 0x000fe20000000800 */
[----:B------:R-:W-:Y:S02]  /*e560*/  IMAD.MOV.U32 R7, RZ, RZ, 0x1 ;  /* 0x00000001ff077424 */ /* 0x000fe400078e00ff */
[----:B------:R-:W2:Y:S01]  /*e570*/  LDC R4, c[0x0][0x618] ;  /* 0x00018600ff047b82 */ /* 0x000ea20000000800 */
[----:B------:R-:W-:-:S02]  /*e580*/  IMAD.X R3, RZ, RZ, ~R0, P0 ;  /* 0x000000ffff037224 */ /* 0x000fc400000e0e00 */
[----:B------:R-:W-:Y:S02]  /*e590*/  IMAD R15, R17, R15, R14 ;  /* 0x0000000f110f7224 */ /* 0x000fe400078e020e */
[-C--:B------:R-:W-:Y:S02]  /*e5a0*/  IMAD R0, R3, R12.reuse, RZ ;  /* 0x0000000c03007224 */ /* 0x080fe400078e02ff */
[----:B------:R-:W-:Y:S01]  /*e5b0*/  IMAD.MOV.U32 R3, RZ, RZ, R22 ;  /* 0x000000ffff037224 */ /* 0x000fe200078e0016 */
[----:B------:R-:W5:Y:S01]  /*e5c0*/  LDC R6, c[0x0][0x608] ;  /* 0x00018200ff067b82 */ /* 0x000f620000000800 */
[----:B------:R-:W-:-:S04]  /*e5d0*/  IMAD.WIDE.U32 R2, R5, R12, R2 ;  /* 0x0000000c05027225 */ /* 0x000fc800078e0002 */
[----:B------:R-:W-:-:S03]  /*e5e0*/  IMAD R5, R5, R13, R0 ;  /* 0x0000000d05057224 */ /* 0x000fc600078e0200 */
[----:B------:R-:W1:Y:S01]  /*e5f0*/  LDC R18, c[0x0][0x658] ;  /* 0x00019600ff127b82 */ /* 0x000e620000000800 */
[----:B------:R-:W-:Y:S01]  /*e600*/  I2FP.F32.U32 R0, R16 ;  /* 0x0000001000007245 */ /* 0x000fe20000201000 */
[----:B------:R-:W-:Y:S01]  /*e610*/  IMAD.IADD R3, R3, 0x1, R5 ;  /* 0x0000000103037824 */ /* 0x000fe200078e0205 */
[----:B0-----:R-:W-:Y:S01]  /*e620*/  ISETP.NE.U32.AND P0, PT, R20, RZ, PT ;  /* 0x000000ff1400720c */ /* 0x001fe20003f05070 */
[----:B------:R-:W-:Y:S02]  /*e630*/  IMAD.MOV.U32 R5, RZ, RZ, -0x1 ;  /* 0xffffffffff057424 */ /* 0x000fe400078e00ff */
[----:B------:R-:W-:Y:S02]  /*e640*/  FMUL R0, R0, UR6 ;  /* 0x0000000600007c20 */ /* 0x000fe40008400000 */
[----:B------:R-:W0:Y:S01]  /*e650*/  LDC R13, c[0x0][0x148] ;  /* 0x00005200ff0d7b82 */ /* 0x000e220000000800 */
[----:B--2---:R-:W-:Y:S01]  /*e660*/  SHF.R.U64 R10, R2, R4, R3 ;  /* 0x00000004020a7219 */ /* 0x004fe20000001203 */
[----:B------:R2:W0:Y:S01]  /*e670*/  F2I.U32.TRUNC.NTZ R12, R0 ;  /* 0x00000000000c7305 */ /* 0x000422000020f000 */
[----:B------:R-:W-:-:S02]  /*e680*/  ISETP.NE.AND.EX P0, PT, R21, RZ, PT, P0 ;  /* 0x000000ff1500720c */ /* 0x000fc40003f05300 */
[----:B------:R-:W-:-:S03]  /*e690*/  SHF.R.U32.HI R3, RZ, R4, R3 ;  /* 0x00000004ff037219 */ /* 0x000fc60000011603 */
[----:B------:R-:W0:Y:S01]  /*e6a0*/  LDC R14, c[0x0][0x600] ;  /* 0x00018000ff0e7b82 */ /* 0x000e220000000800 */
[-CC-:B-----5:R-:W-:Y:S02]  /*e6b0*/  SHF.R.U64 R8, R10, R6.reuse, R3.reuse ;  /* 0x000000060a087219 */ /* 0x1a0fe40000001203 */
[----:B------:R-:W-:-:S05]  /*e6c0*/  SHF.R.U32.HI R3, RZ, R6, R3 ;  /* 0x00000006ff037219 */ /* 0x000fca0000011603 */
[----:B------:R-:W0:Y:S01]  /*e6d0*/  LDC R19, c[0x0][0x648] ;  /* 0x00019200ff137b82 */ /* 0x000e220000000800 */
[-CC-:B-1----:R-:W-:Y:S02]  /*e6e0*/  SHF.R.U64 R11, R8, R18.reuse, R3.reuse ;  /* 0x00000012080b7219 */ /* 0x182fe40000001203 */
[-C--:B------:R-:W-:Y:S02]  /*e6f0*/  SHF.L.U32 R5, R5, R18.reuse, RZ ;  /* 0x0000001205057219 */ /* 0x080fe400000006ff */
[-C--:B------:R-:W-:Y:S01]  /*e700*/  SHF.R.U32.HI R3, RZ, R18.reuse, R3 ;  /* 0x00000012ff037219 */ /* 0x080fe20000011603 */
[----:B------:R-:W-:Y:S01]  /*e710*/  IMAD.MOV.U32 R2, RZ, RZ, R11 ;  /* 0x000000ffff027224 */ /* 0x000fe200078e000b */
[----:B------:R-:W-:Y:S01]  /*e720*/  SHF.L.U32 R34, R7, R18, RZ ;  /* 0x0000001207227219 */ /* 0x000fe200000006ff */
[----:B------:R-:W1:Y:S01]  /*e730*/  LDC R22, c[0x0][0x638] ;  /* 0x00018e00ff167b82 */ /* 0x000e620000000800 */
[----:B------:R-:W-:-:S07]  /*e740*/  LOP3.LUT R17, RZ, R5, RZ, 0x33, !PT ;  /* 0x00000005ff117212 */ /* 0x000fce00078e33ff */
[----:B------:R-:W0:Y:S01]  /*e750*/  LDC R23, c[0x0][0x610] ;  /* 0x00018400ff177b82 */ /* 0x000e220000000800 */
[----:B--2---:R-:W-:Y:S05]  /*e760*/  @!P0 BRA `(.L_x_293) ;  /* 0x0000000000288947 */ /* 0x004fea0003800000 */
[----:B------:R-:W2:Y:S02]  /*e770*/  LDC R0, c[0x0][0x64c] ;  /* 0x00019300ff007b82 */ /* 0x000ea40000000800 */
[----:B--2---:R-:W-:-:S05]  /*e780*/  IADD3 R7, P0, R11, R0, RZ ;  /* 0x000000000b077210 */ /* 0x004fca0007f1e0ff */
        /* <DEDUP_REMOVED lines=8> */
.L_x_293:
[----:B0-----:R-:W-:Y:S01]  /*e810*/  SHF.R.U64 R0, R2, R19, R3 ;  /* 0x0000001302007219 */ /* 0x001fe20000001203 */
[----:B------:R-:W-:Y:S01]  /*e820*/  VIADD R3, R14, 0xffffffff ;  /* 0xffffffff0e037836 */ /* 0x000fe20000000000 */
[----:B------:R-:W-:Y:S01]  /*e830*/  LOP3.LUT R5, R8, R17, RZ, 0xc0, !PT ;  /* 0x0000001108057212 */ /* 0x000fe200078ec0ff */
[----:B------:R-:W-:Y:S01]  /*e840*/  IMAD.MOV R12, RZ, RZ, -R12 ;  /* 0x000000ffff0c7224 */ /* 0x000fe200078e0a0c */
[----:B------:R-:W-:Y:S01]  /*e850*/  R2UR UR22, R24 ;  /* 0x00000000181672ca */ /* 0x000fe200000e0000 */
[----:B------:R-:W-:Y:S01]  /*e860*/  IMAD.MOV R2, RZ, RZ, -R0 ;  /* 0x000000ffff027224 */ /* 0x000fe200078e0a00 */
[----:B------:R-:W-:Y:S01]  /*e870*/  LOP3.LUT R3, R10, R3, RZ, 0xc0, !PT ;  /* 0x000000030a037212 */ /* 0x000fe200078ec0ff */
[----:B------:R-:W-:Y:S02]  /*e880*/  IMAD R34, R34, R0, R5 ;  /* 0x0000000022227224 */ /* 0x000fe400078e0205 */
[----:B------:R-:W-:Y:S02]  /*e890*/  @P2 IMAD R15, R13, R12, R16 ;  /* 0x0000000c0d0f2224 */ /* 0x000fe400078e0210 */
[----:B-1----:R-:W-:-:S02]  /*e8a0*/  IMAD R0, R2, R22, R11 ;  /* 0x0000001602007224 */ /* 0x002fc400078e020b */
[----:B------:R-:W-:Y:S02]  /*e8b0*/  IMAD R34, R34, R23, R15 ;  /* 0x0000001722227224 */ /* 0x000fe400078e020f */
[----:B------:R-:W-:Y:S02]  /*e8c0*/  IMAD R3, R0, R14, R3 ;  /* 0x0000000e00037224 */ /* 0x000fe400078e0203 */
[----:B------:R-:W-:-:S03]  /*e8d0*/  IMAD.MOV.U32 R0, RZ, RZ, 0x1 ;  /* 0x00000001ff007424 */ /* 0x000fc600078e00ff */
[----:B------:R-:W-:Y:S02]  /*e8e0*/  SEL R2, R3, R34, !P2 ;  /* 0x0000002203027207 */ /* 0x000fe40005000000 */
[----:B------:R-:W-:-:S03]  /*e8f0*/  SEL R34, R34, R3, !P2 ;  /* 0x0000000322227207 */ /* 0x000fc60005000000 */
[----:B------:R2:W-:Y:S04]  /*e900*/  STL [R1+0x80], R2 ;  /* 0x0000800201007387 */ /* 0x0005e80000100800 */
.L_x_291:
[----:B------:R0:W-:Y:S01]  /*e910*/  STL [R1+0x84], R34 ;  /* 0x0000842201007387 */ /* 0x0001e20000100800 */
[----:B------:R-:W-:-:S13]  /*e920*/  LOP3.LUT P0, RZ, R0, 0xff, RZ, 0xc0, !PT ;  /* 0x000000ff00ff7812 */ /* 0x000fda000780c0ff */
[----:B0-----:R-:W-:Y:S05]  /*e930*/  @P0 BRA `(.L_x_294) ;  /* 0xffffff2400ec0947 */ /* 0x001fea000383ffff */
[----:B------:R-:W-:Y:S05]  /*e940*/  EXIT ;  /* 0x000000000000794d */ /* 0x000fea0003800000 */
.L_x_4:
[----:B------:R-:W2:Y:S01]  /*e950*/  LDL R16, [R1+0x7c] ;  /* 0x00007c0001107983 */ /* 0x000ea20000100800 */
[----:B------:R-:W-:-:S03]  /*e960*/  ULDC.64 UR4, c[0x0][0x650] ;  /* 0x0001940000047ab9 */ /* 0x000fc60000000a00 */
[----:B------:R-:W3:Y:S01]  /*e970*/  LDL R17, [R1+0x78] ;  /* 0x0000780001117983 */ /* 0x000ee20000100800 */
[----:B------:R-:W-:Y:S01]  /*e980*/  PRMT R4, RZ, 0x7610, R4 ;  /* 0x00007610ff047816 */ /* 0x000fe20000000004 */
[----:B------:R-:W-:Y:S02]  /*e990*/  IMAD.MOV.U32 R5, RZ, RZ, -0x1 ;  /* 0xffffffffff057424 */ /* 0x000fe400078e00ff */
[----:B------:R-:W-:Y:S02]  /*e9a0*/  IMAD.MOV.U32 R6, RZ, RZ, -0x1 ;  /* 0xffffffffff067424 */ /* 0x000fe400078e00ff */
[----:B------:R-:W-:Y:S01]  /*e9b0*/  IMAD.MOV.U32 R11, RZ, RZ, -0x1 ;  /* 0xffffffffff0b7424 */ /* 0x000fe200078e00ff */
[----:B--2---:R-:W-:-:S04]  /*e9c0*/  ISETP.GE.U32.AND P0, PT, R16, UR4, PT ;  /* 0x0000000410007c0c */ /* 0x004fc8000bf06070 */
[----:B---3--:R-:W-:-:S13]  /*e9d0*/  ISETP.GE.U32.AND.EX P0, PT, R17, UR5, PT, P0 ;  /* 0x0000000511007c0c */ /* 0x008fda000bf06100 */
[----:B------:R-:W-:Y:S05]  /*e9e0*/  @P0 BRA `(.L_x_295) ;  /* 0x00000004005c0947 */ /* 0x000fea0003800000 */
        /* <DEDUP_REMOVED lines=18> */
.L_x_296:
[-CC-:B------:R-:W-:Y:S01]  /*eb10*/  SHF.R.U64 R11, R8, R12.reuse, R9.reuse ;  /* 0x0000000c080b7219 */ /* 0x180fe20000001209 */
[----:B------:R-:W0:Y:S01]  /*eb20*/  LDC.64 R20, c[0x0][0x640] ;  /* 0x00019000ff147b82 */ /* 0x000e220000000a00 */
[----:B------:R-:W-:Y:S01]  /*eb30*/  SHF.R.U32.HI R3, RZ, R12, R9 ;  /* 0x0000000cff037219 */ /* 0x000fe20000011609 */
[----:B------:R-:W-:Y:S01]  /*eb40*/  ULDC UR4, c[0x0][0x150] ;  /* 0x0000540000047ab9 */ /* 0x000fe20000000800 */
[----:B------:R-:W-:Y:S01]  /*eb50*/  IADD3 R7, P0, RZ, -R11, RZ ;  /* 0x8000000bff077210 */ /* 0x000fe20007f1e0ff */
[----:B------:R-:W-:Y:S01]  /*eb60*/  IMAD.MOV.U32 R4, RZ, RZ, R16 ;  /* 0x000000ffff047224 */ /* 0x000fe200078e0010 */
[----:B------:R-:W-:Y:S01]  /*eb70*/  I2FP.F32.U32 R6, R2 ;  /* 0x0000000200067245 */ /* 0x000fe20000201000 */
[----:B------:R-:W-:Y:S02]  /*eb80*/  IMAD.MOV.U32 R5, RZ, RZ, R17 ;  /* 0x000000ffff057224 */ /* 0x000fe400078e0011 */
[----:B------:R-:W1:Y:S01]  /*eb90*/  LDC R10, c[0x0][0x618] ;  /* 0x00018600ff0a7b82 */ /* 0x000e620000000800 */
[----:B------:R-:W-:-:S02]  /*eba0*/  IMAD.X R3, RZ, RZ, ~R3, P0 ;  /* 0x000000ffff037224 */ /* 0x000fc400000e0e03 */
[----:B------:R-:W-:Y:S01]  /*ebb0*/  FMUL R9, R6, UR4 ;  /* 0x0000000406097c20 */ /* 0x000fe20008400000 */
[----:B------:R-:W-:Y:S01]  /*ebc0*/  IMAD.WIDE.U32 R4, R7, R14, R4 ;  /* 0x0000000e07047225 */ /* 0x000fe200078e0004 */
[----:B------:R-:W-:-:S03]  /*ebd0*/  ULDC UR4, c[0x0][0x154] ;  /* 0x0000550000047ab9 */ /* 0x000fc60000000800 */
[----:B------:R-:W-:Y:S01]  /*ebe0*/  IMAD R6, R3, R14, RZ ;  /* 0x0000000e03067224 */ /* 0x000fe200078e02ff */
[----:B------:R-:W2:Y:S01]  /*ebf0*/  LDC R13, c[0x0][0x144] ;  /* 0x00005100ff0d7b82 */ /* 0x000ea20000000800 */
[----:B------:R-:W3:Y:S02]  /*ec00*/  F2I.U32.TRUNC.NTZ R9, R9 ;  /* 0x0000000900097305 */ /* 0x000ee4000020f000 */
[----:B------:R-:W-:Y:S02]  /*ec10*/  IMAD R3, R7, R15, R6 ;  /* 0x0000000f07037224 */ /* 0x000fe400078e0206 */
[----:B------:R-:W-:Y:S02]  /*ec20*/  IMAD.MOV.U32 R6, RZ, RZ, -0x1 ;  /* 0xffffffffff067424 */ /* 0x000fe400078e00ff */
[----:B------:R-:W-:Y:S01]  /*ec30*/  IMAD.IADD R3, R5, 0x1, R3 ;  /* 0x0000000105037824 */ /* 0x000fe200078e0203 */
[----:B------:R-:W4:Y:S01]  /*ec40*/  LDC R12, c[0x0][0x608] ;  /* 0x00018200ff0c7b82 */ /* 0x000f220000000800 */
[----:B------:R-:W-:-:S02]  /*ec50*/  I2FP.F32.U32 R5, R0 ;  /* 0x0000000000057245 */ /* 0x000fc40000201000 */
[----:B0-----:R-:W-:-:S03]  /*ec60*/  ISETP.NE.U32.AND P0, PT, R20, RZ, PT ;  /* 0x000000ff1400720c */ /* 0x001fc60003f05070 */
[----:B------:R-:W-:Y:S01]  /*ec70*/  FMUL R5, R5, UR4 ;  /* 0x0000000405057c20 */ /* 0x000fe20008400000 */
[----:B------:R-:W-:Y:S01]  /*ec80*/  ISETP.NE.AND.EX P0, PT, R21, RZ, PT, P0 ;  /* 0x000000ff1500720c */ /* 0x000fe20003f05300 */
[----:B------:R-:W0:Y:S01]  /*ec90*/  LDC R7, c[0x0][0x658] ;  /* 0x00019600ff077b82 */ /* 0x000e220000000800 */
[-C--:B-1----:R-:W-:Y:S01]  /*eca0*/  SHF.R.U64 R8, R4, R10.reuse, R3 ;  /* 0x0000000a04087219 */ /* 0x082fe20000001203 */
[----:B---3--:R-:W-:Y:S01]  /*ecb0*/  IMAD.MOV R4, RZ, RZ, -R9 ;  /* 0x000000ffff047224 */ /* 0x008fe200078e0a09 */
[----:B------:R-:W-:Y:S02]  /*ecc0*/  SHF.R.U32.HI R3, RZ, R10, R3 ;  /* 0x0000000aff037219 */ /* 0x000fe40000011603 */
[----:B------:R1:W3:Y:S03]  /*ecd0*/  F2I.U32.TRUNC.NTZ R10, R5 ;  /* 0x00000005000a7305 */ /* 0x0002e6000020f000 */
[----:B------:R-:W1:Y:S01]  /*ece0*/  LDC R17, c[0x0][0x148] ;  /* 0x00005200ff117b82 */ /* 0x000e620000000800 */
[----:B--2---:R-:W-:-:S02]  /*ecf0*/  IMAD R19, R13, R4, R2 ;  /* 0x000000040d137224 */ /* 0x004fc400078e0202 */
[----:B------:R-:W-:-:S05]  /*ed00*/  IMAD.MOV.U32 R4, RZ, RZ, 0x1 ;  /* 0x00000001ff047424 */ /* 0x000fca00078e00ff */
[----:B------:R-:W2:Y:S01]  /*ed10*/  LDC R14, c[0x0][0x600] ;  /* 0x00018000ff0e7b82 */ /* 0x000ea20000000800 */
[-CC-:B----4-:R-:W-:Y:S02]  /*ed20*/  SHF.R.U64 R13, R8, R12.reuse, R3.reuse ;  /* 0x0000000c080d7219 */ /* 0x190fe40000001203 */
[----:B------:R-:W-:-:S05]  /*ed30*/  SHF.R.U32.HI R2, RZ, R12, R3 ;  /* 0x0000000cff027219 */ /* 0x000fca0000011603 */
[----:B------:R-:W4:Y:S01]  /*ed40*/  LDC R16, c[0x0][0x648] ;  /* 0x00019200ff107b82 */ /* 0x000f220000000800 */
[-CC-:B0-----:R-:W-:Y:S02]  /*ed50*/  SHF.R.U64 R15, R13, R7.reuse, R2.reuse ;  /* 0x000000070d0f7219 */ /* 0x181fe40000001202 */
[-C--:B------:R-:W-:Y:S02]  /*ed60*/  SHF.L.U32 R6, R6, R7.reuse, RZ ;  /* 0x0000000706067219 */ /* 0x080fe400000006ff */
[-C--:B------:R-:W-:Y:S01]  /*ed70*/  SHF.R.U32.HI R3, RZ, R7.reuse, R2 ;  /* 0x00000007ff037219 */ /* 0x080fe20000011602 */
[----:B------:R-:W-:Y:S01]  /*ed80*/  IMAD.MOV.U32 R2, RZ, RZ, R15 ;  /* 0x000000ffff027224 */ /* 0x000fe200078e000f */
[----:B------:R-:W-:Y:S01]  /*ed90*/  SHF.L.U32 R12, R4, R7, RZ ;  /* 0x00000007040c7219 */ /* 0x000fe200000006ff */
[----:B------:R-:W0:Y:S01]  /*eda0*/  LDC R18, c[0x0][0x638] ;  /* 0x00018e00ff127b82 */ /* 0x000e220000000800 */
[----:B------:R-:W-:-:S07]  /*edb0*/  LOP3.LUT R22, RZ, R6, RZ, 0x33, !PT ;  /* 0x00000006ff167212 */ /* 0x000fce00078e33ff */
        /* <DEDUP_REMOVED lines=12> */
.L_x_297:
[----:B----4-:R-:W-:Y:S01]  /*ee80*/  SHF.R.U64 R3, R2, R16, R3 ;  /* 0x0000001002037219 */ /* 0x010fe20000001203 */
[----:B--2---:R-:W-:Y:S01]  /*ee90*/  VIADD R5, R14, 0xffffffff ;  /* 0xffffffff0e057836 */ /* 0x004fe20000000000 */
[----:B------:R-:W-:Y:S01]  /*eea0*/  LOP3.LUT R2, R13, R22, RZ, 0xc0, !PT ;  /* 0x000000160d027212 */ /* 0x000fe200078ec0ff */
[----:B------:R-:W-:Y:S02]  /*eeb0*/  IMAD.MOV R10, RZ, RZ, -R10 ;  /* 0x000000ffff0a7224 */ /* 0x000fe400078e0a0a */
[----:B------:R-:W-:Y:S02]  /*eec0*/  IMAD.MOV R4, RZ, RZ, -R3 ;  /* 0x000000ffff047224 */ /* 0x000fe400078e0a03 */
[----:B------:R-:W-:Y:S01]  /*eed0*/  IMAD R2, R12, R3, R2 ;  /* 0x000000030c027224 */ /* 0x000fe200078e0202 */
[----:B------:R-:W-:Y:S01]  /*eee0*/  LOP3.LUT R3, R8, R5, RZ, 0xc0, !PT ;  /* 0x0000000508037212 */ /* 0x000fe200078ec0ff */
[----:B------:R-:W-:Y:S02]  /*eef0*/  @P2 IMAD R19, R17, R10, R0 ;  /* 0x0000000a11132224 */ /* 0x000fe400078e0200 */
[----:B0-----:R-:W-:-:S02]  /*ef00*/  IMAD R0, R4, R18, R15 ;  /* 0x0000001204007224 */ /* 0x001fc400078e020f */
[----:B------:R-:W-:Y:S02]  /*ef10*/  IMAD R5, R2, R23, R19 ;  /* 0x0000001702057224 */ /* 0x000fe400078e0213 */
[----:B------:R-:W-:Y:S02]  /*ef20*/  IMAD R0, R0, R14, R3 ;  /* 0x0000000e00007224 */ /* 0x000fe400078e0203 */
[----:B------:R-:W-:-:S03]  /*ef30*/  IMAD.MOV.U32 R4, RZ, RZ, 0x1 ;  /* 0x00000001ff047424 */ /* 0x000fc600078e00ff */
[----:B------:R-:W-:Y:S02]  /*ef40*/  SEL R6, R0, R5, !P2 ;  /* 0x0000000500067207 */ /* 0x000fe40005000000 */
[----:B------:R-:W-:-:S07]  /*ef50*/  SEL R5, R5, R0, !P2 ;  /* 0x0000000005057207 */ /* 0x000fce0005000000 */
.L_x_295:
[----:B------:R-:W-:-:S08]  /*ef60*/  NOP ;  /* 0x0000000000007918 */ /* 0x000fd00000000000 */
[----:B------:R-:W0:-:S00]  /*ef70*/  USETMAXREG.DEALLOC.CTAPOOL 0x28 ;  /* 0x00000028000079c8 */ /* 0x000e0000080e0500 */
[----:B------:R-:W-:-:S13]  /*ef80*/  ISETP.NE.AND P0, PT, RZ, UR8, PT ;  /* 0x00000008ff007c0c */ /* 0x000fda000bf05270 */
[----:B------:R-:W-:Y:S05]  /*ef90*/  @P0 EXIT ;  /* 0x000000000000094d */ /* 0x000fea0003800000 */
[----:B0-----:R-:W-:Y:S01]  /*efa0*/  LOP3.LUT P0, RZ, R4, 0xff, RZ, 0xc0, !PT ;  /* 0x000000ff04ff7812 */ /* 0x001fe2000780c0ff */
[----:B------:R-:W-:Y:S02]  /*efb0*/  IMAD.MOV.U32 R0, RZ, RZ, 0x1 ;  /* 0x00000001ff007424 */ /* 0x000fe400078e00ff */
[----:B------:R-:W-:-:S10]  /*efc0*/  IMAD.MOV.U32 R8, RZ, RZ, RZ ;  /* 0x000000ffff087224 */ /* 0x000fd400078e00ff */
[----:B------:R-:W-:Y:S05]  /*efd0*/  @!P0 BRA `(.L_x_298) ;  /* 0x0000000c00508947 */ /* 0x000fea0003800000 */
[----:B------:R-:W0:Y:S01]  /*efe0*/  S2R R2, SR_TID.X ;  /* 0x0000000000027919 */ /* 0x000e220000002100 */
[----:B------:R-:W-:Y:S01]  /*eff0*/  ULDC UR4, c[0x0][0x28c] ;  /* 0x0000a30000047ab9 */ /* 0x000fe20000000800 */
[----:B------:R-:W-:Y:S01]  /*f000*/  ULDC UR6, c[0x0][0x658] ;  /* 0x0001960000067ab9 */ /* 0x000fe20000000800 */
[----:B------:R-:W-:Y:S01]  /*f010*/  UIADD3 UR10, UR4, 0x3f, URZ ;  /* 0x0000003f040a7890 */ /* 0x000fe2000fffe03f */
[----:B------:R-:W-:Y:S01]  /*f020*/  BSSY B0, `(.L_x_298) ;  /* 0x00000cf000007945 */ /* 0x000fe20003800000 */
[----:B------:R-:W-:Y:S01]  /*f030*/  UMOV UR7, 0xffffffff ;  /* 0xffffffff00077882 */ /* 0x000fe20000000000 */
[----:B------:R-:W-:Y:S01]  /*f040*/  ULDC UR5, c[0x0][0x600] ;  /* 0x0001800000057ab9 */ /* 0x000fe20000000800 */
[----:B------:R-:W-:Y:S01]  /*f050*/  UMOV UR9, 0x1 ;  /* 0x0000000100097882 */ /* 0x000fe20000000000 */
[----:B------:R-:W-:Y:S01]  /*f060*/  USHF.L.U32 UR7, UR7, UR6, URZ ;  /* 0x0000000607077299 */ /* 0x000fe2000800063f */
[----:B------:R-:W-:Y:S01]  /*f070*/  IMAD.MOV.U32 R9, RZ, RZ, 0x1 ;  /* 0x00000001ff097424 */ /* 0x000fe200078e00ff */
[----:B------:R-:W-:Y:S01]  /*f080*/  UIADD3 UR4, UR5, -0x1, URZ ;  /* 0xffffffff05047890 */ /* 0x000fe2000fffe03f */
[----:B------:R-:W-:Y:S01]  /*f090*/  IMAD.MOV.U32 R0, RZ, RZ, 0x1 ;  /* 0x00000001ff007424 */ /* 0x000fe200078e00ff */
[----:B------:R-:W-:Y:S01]  /*f0a0*/  USHF.R.S32.HI UR11, URZ, 0x1f, UR10 ;  /* 0x0000001f3f0b7899 */ /* 0x000fe2000801140a */
[----:B------:R-:W-:Y:S01]  /*f0b0*/  IMAD.MOV.U32 R8, RZ, RZ, RZ ;  /* 0x000000ffff087224 */ /* 0x000fe200078e00ff */
[----:B------:R-:W-:Y:S01]  /*f0c0*/  ULDC UR8, c[0x0][0xc] ;  /* 0x0000030000087ab9 */ /* 0x000fe20000000800 */
[----:B------:R-:W-:-:S02]  /*f0d0*/  USHF.L.U32 UR5, UR9, UR6, URZ ;  /* 0x0000000609057299 */ /* 0x000fc4000800063f */
[----:B------:R-:W-:Y:S01]  /*f0e0*/  ULEA.HI UR11, UR11, UR10, URZ, 0x6 ;  /* 0x0000000a0b0b7291 */ /* 0x000fe2000f8f303f */
[----:B------:R-:W-:Y:S01]  /*f0f0*/  ULDC UR9, c[0x0][0x10] ;  /* 0x0000040000097ab9 */ /* 0x000fe20000000800 */
[----:B------:R-:W-:Y:S02]  /*f100*/  ULOP3.LUT UR6, URZ, UR7, URZ, 0x33, !UPT ;  /* 0x000000073f067292 */ /* 0x000fe4000f8e333f */
[----:B------:R-:W-:Y:S01]  /*f110*/  UIMAD.WIDE.U32 UR8, UR8, UR9, URZ ;  /* 0x00000009080872a5 */ /* 0x000fe2000f8e003f */
[----:B------:R-:W-:Y:S01]  /*f120*/  ULDC UR7, c[0x0][0x14] ;  /* 0x0000050000077ab9 */ /* 0x000fe20000000800 */
[----:B------:R-:W-:Y:S02]  /*f130*/  USHF.R.S32.HI UR20, URZ, 0x6, UR11 ;  /* 0x000000063f147899 */ /* 0x000fe4000801140b */
[----:B------:R-:W-:Y:S02]  /*f140*/  UIMAD.WIDE.U32 UR22, UR8, UR7, URZ ;  /* 0x00000007081672a5 */ /* 0x000fe4000f8e003f */
[----:B------:R-:W-:-:S02]  /*f150*/  UIMAD UR18, UR9, UR7, URZ ;  /* 0x00000007091272a4 */ /* 0x000fc4000f8e023f */
[----:B------:R-:W-:Y:S01]  /*f160*/  ULOP3.LUT UR26, UR13, 0x2, URZ, 0xfc, !UPT ;  /* 0x000000020d1a7892 */ /* 0x000fe2000f8efc3f */
[C---:B0-----:R-:W-:Y:S01]  /*f170*/  LOP3.LUT P3, RZ, R2.reuse, 0x7f, RZ, 0xc0, !PT ;  /* 0x0000007f02ff7812 */ /* 0x041fe2000786c0ff */
[----:B------:R-:W-:Y:S01]  /*f180*/  UIADD3 UR18, UR23, UR18, URZ ;  /* 0x0000001217127290 */ /* 0x000fe2000fffe03f */
[----:B------:R-:W-:Y:S01]  /*f190*/  LOP3.LUT P0, RZ, R2, 0x1f, RZ, 0xc0, !PT ;  /* 0x0000001f02ff7812 */ /* 0x000fe2000780c0ff */
[----:B------:R-:W-:Y:S01]  /*f1a0*/  UIADD3 UR27, UR20, 0x1, URZ ;  /* 0x00000001141b7890 */ /* 0x000fe2000fffe03f */
[----:B------:R-:W-:Y:S02]  /*f1b0*/  ULDC.64 UR24, c[0x0][0x198] ;  /* 0x0000660000187ab9 */ /* 0x000fe40000000a00 */
[----:B------:R-:W-:-:S13]  /*f1c0*/  PLOP3.LUT P0, PT, P0, P3, PT, 0x8a, 0x0 ;  /* 0x000000000000781c */ /* 0x000fda0000707172 */
.L_x_310:
[----:B------:R-:W-:-:S03]  /*f1d0*/  UMOV UR7, 0xffffffff ;  /* 0xffffffff00077882 */ /* 0x000fc60000000000 */
[----:B------:R-:W-:Y:S05]  /*f1e0*/  BRA.DIV UR7, `(.L_x_299) ;  /* 0x00000012077c7947 */ /* 0x000fea000b800000 */
[----:B------:R-:W-:-:S13]  /*f1f0*/  ELECT P1, URZ, PT ;  /* 0x00000000003f782f */ /* 0x000fda0003820000 */
.L_x_326:
[----:B------:R-:W0:Y:S01]  /*f200*/  LDC R2, c[0x0][0x28c] ;  /* 0x0000a300ff027b82 */ /* 0x000e220000000800 */
[----:B------:R-:W-:Y:S01]  /*f210*/  BSSY B1, `(.L_x_300) ;  /* 0x0000038000017945 */ /* 0x000fe20003800000 */
[----:B0-----:R-:W-:-:S13]  /*f220*/  ISETP.LT.OR P1, PT, R2, 0x1, !P1 ;  /* 0x000000010200780c */ /* 0x001fda0004f21670 */
[----:B------:R-:W-:Y:S05]  /*f230*/  @P1 BRA `(.L_x_301) ;  /* 0x0000000000d41947 */ /* 0x000fea0003800000 */
[----:B------:R-:W-:Y:S02]  /*f240*/  IMAD.SHL.U32 R6, R6, 0x100, RZ ;  /* 0x0000010006067824 */ /* 0x000fe400078e00ff */
[----:B------:R-:W-:Y:S02]  /*f250*/  IMAD.SHL.U32 R7, R5, 0x80, RZ ;  /* 0x0000008005077824 */ /* 0x000fe400078e00ff */
[----:B------:R-:W-:Y:S02]  /*f260*/  IMAD.MOV.U32 R12, RZ, RZ, RZ ;  /* 0x000000ffff0c7224 */ /* 0x000fe400078e00ff */
[----:B------:R-:W-:Y:S02]  /*f270*/  IMAD.U32 R14, RZ, RZ, UR27 ;  /* 0x0000001bff0e7e24 */ /* 0x000fe4000f8e00ff */
[----:B------:R-:W-:Y:S02]  /*f280*/  IMAD.MOV.U32 R2, RZ, RZ, R0 ;  /* 0x000000ffff027224 */ /* 0x000fe400078e0000 */
[----:B------:R-:W-:-:S07]  /*f290*/  IMAD.MOV.U32 R3, RZ, RZ, R8 ;  /* 0x000000ffff037224 */ /* 0x000fce00078e0008 */
.L_x_305:
[----:B------:R-:W0:Y:S01]  /*f2a0*/  S2R R5, SR_CgaCtaId ;  /* 0x0000000000057919 */ /* 0x000e220000008800 */
[----:B------:R-:W-:-:S04]  /*f2b0*/  MOV R4, 0x400 ;  /* 0x0000040000047802 */ /* 0x000fc80000000f00 */
[----:B0-----:R-:W-:Y:S02]  /*f2c0*/  LEA R10, R5, R4, 0x18 ;  /* 0x00000004050a7211 */ /* 0x001fe400078ec0ff */
[----:B------:R-:W-:Y:S01]  /*f2d0*/  SHF.L.U32 R4, R2, 0x1f, RZ ;  /* 0x0000001f02047819 */ /* 0x000fe200000006ff */
[----:B------:R-:W0:Y:S02]  /*f2e0*/  @!P3 LDC R5, c[0x0][0x500] ;  /* 0x00014000ff05bb82 */ /* 0x000e240000000800 */
[----:B------:R-:W-:-:S04]  /*f2f0*/  IMAD R13, R3, 0x8, R10 ;  /* 0x00000008030d7824 */ /* 0x000fc800078e020a */
[----:B------:R-:W1:Y:S02]  /*f300*/  SYNCS.PHASECHK.TRANS64.TRYWAIT P1, [R13+URZ+0x48], R4 ;  /* 0x000048040d0075a7 */ /* 0x000e64000802017f */
[----:B-1----:R-:W-:Y:S05]  /*f310*/  @!P1 BRA `(.L_x_302) ;  /* 0x0000001000509947 */ /* 0x002fea0003800000 */
.L_x_327:
[----:B------:R-:W-:Y:S01]  /*f320*/  UPRMT UR7, UR26, 0x9910, URZ ;  /* 0x000099101a077896 */ /* 0x000fe2000800003f */
[----:B0-----:R0:W-:Y:S03]  /*f330*/  @!P3 SYNCS.ARRIVE.TRANS64 RZ, [R13+URZ], R5 ;  /* 0x000000050dffb9a7 */ /* 0x0011e6000800003f */
[----:B------:R-:W-:-:S06]  /*f340*/  UISETP.NE.AND UP0, UPT, UR7, 0x2, UPT ;  /* 0x000000020700788c */ /* 0x000fcc000bf05270 */
[----:B------:R-:W-:-:S13]  /*f350*/  PLOP3.LUT P1, PT, PT, PT, UP0, 0x80, 0x0 ;  /* 0x000000000000781c */ /* 0x000fda0003f2f008 */
[----:B0-----:R-:W-:Y:S05]  /*f360*/  @P1 BRA `(.L_x_303) ;  /* 0x0000000000041947 */ /* 0x001fea0003800000 */
[----:B------:R-:W-:Y:S01]  /*f370*/  BPT.TRAP 0x1 ;  /* 0x000000040000795c */ /* 0x000fe20000300000 */
.L_x_303:
[----:B------:R-:W-:Y:S05]  /*f380*/  @P0 BRA `(.L_x_304) ;  /* 0x0000000000040947 */ /* 0x000fea0003800000 */
[----:B------:R-:W-:Y:S01]  /*f390*/  BPT.TRAP 0x1 ;  /* 0x000000040000795c */ /* 0x000fe20000300000 */
.L_x_304:
[--C-:B-1----:R-:W-:Y:S01]  /*f3a0*/  IMAD R4, R3, 0x2000, R10.reuse ;  /* 0x0000200003047824 */ /* 0x102fe200078e020a */
[----:B------:R-:W-:Y:S01]  /*f3b0*/  R2UR UR9, R13 ;  /* 0x000000000d0972ca */ /* 0x000fe200000e0000 */
[----:B------:R-:W-:Y:S01]  /*f3c0*/  IMAD R10, R3, 0x4000, R10 ;  /* 0x00004000030a7824 */ /* 0x000fe200078e020a */
[----:B------:R-:W-:Y:S01]  /*f3d0*/  UIADD3 UR14, UP0, UR24, 0xf0, URZ ;  /* 0x000000f0180e7890 */ /* 0x000fe2000ff1e03f */
[----:B------:R-:W-:Y:S01]  /*f3e0*/  VIADD R14, R14, 0xffffffff ;  /* 0xffffffff0e0e7836 */ /* 0x000fe20000000000 */
[----:B------:R-:W-:Y:S01]  /*f3f0*/  R2UR UR7, R4 ;  /* 0x00000000040772ca */ /* 0x000fe200000e0000 */
[----:B------:R-:W-:Y:S01]  /*f400*/  UIADD3 UR28, UP1, UR24, 0x1f0, URZ ;  /* 0x000001f0181c7890 */ /* 0x000fe2000ff3e03f */
[----:B------:R-:W-:Y:S01]  /*f410*/  R2UR UR8, R10 ;  /* 0x000000000a0872ca */ /* 0x000fe200000e0000 */
[----:B------:R-:W-:Y:S01]  /*f420*/  UIADD3.X UR15, URZ, UR25, URZ, UP0, !UPT ;  /* 0x000000193f0f7290 */ /* 0x000fe200087fe43f */
[----:B------:R-:W-:Y:S01]  /*f430*/  R2UR UR11, R7 ;  /* 0x00000000070b72ca */ /* 0x000fe200000e0000 */
[----:B------:R-:W-:Y:S01]  /*f440*/  VIADD R3, R3, 0x1 ;  /* 0x0000000103037836 */ /* 0x000fe20000000000 */
[----:B------:R-:W-:Y:S01]  /*f450*/  R2UR UR10, R12 ;  /* 0x000000000c0a72ca */ /* 0x000fe200000e0000 */
[----:B------:R-:W-:Y:S01]  /*f460*/  UIADD3.X UR29, URZ, UR25, URZ, UP1, !UPT ;  /* 0x000000193f1d7290 */ /* 0x000fe20008ffe43f */
[----:B------:R-:W-:Y:S01]  /*f470*/  R2UR UR12, R11 ;  /* 0x000000000b0c72ca */ /* 0x000fe200000e0000 */
[----:B------:R-:W-:Y:S01]  /*f480*/  UMOV UR16, 0x0 ;  /* 0x0000000000107882 */ /* 0x000fe20000000000 */
[----:B------:R-:W-:Y:S01]  /*f490*/  R2UR UR21, R6 ;  /* 0x00000000061572ca */ /* 0x000fe200000e0000 */
[----:B------:R-:W-:Y:S01]  /*f4a0*/  UMOV UR17, 0x10000000 ;  /* 0x1000000000117882 */ /* 0x000fe20000000000 */
[----:B------:R-:W-:Y:S01]  /*f4b0*/  ISETP.GT.AND P4, PT, R14, 0x1, PT ;  /* 0x000000010e00780c */ /* 0x000fe20003f84270 */
[----:B------:R-:W-:Y:S01]  /*f4c0*/  UIADD3 UR7, UR7, 0x180, URZ ;  /* 0x0000018007077890 */ /* 0x000fe2000fffe03f */
[----:B------:R-:W-:Y:S01]  /*f4d0*/  ISETP.NE.AND P1, PT, R3, 0x9, PT ;  /* 0x000000090300780c */ /* 0x000fe20003f25270 */
[----:B------:R-:W-:Y:S01]  /*f4e0*/  UIADD3 UR19, UR8, 0x12180, URZ ;  /* 0x0001218008137890 */ /* 0x000fe2000fffe03f */
[----:B------:R-:W-:-:S02]  /*f4f0*/  VIADD R12, R12, 0x40 ;  /* 0x000000400c0c7836 */ /* 0x000fc40000000000 */
[----:B------:R-:W-:Y:S02]  /*f500*/  SEL R5, RZ, 0x1, P1 ;  /* 0x00000001ff057807 */ /* 0x000fe40000800000 */
[----:B------:R-:W-:Y:S01]  /*f510*/  UMOV UR8, UR7 ;  /* 0x0000000700087c82 */ /* 0x000fe20008000000 */
[----:B------:R-:W-:Y:S01]  /*f520*/  SEL R3, R3, RZ, P1 ;  /* 0x000000ff03037207 */ /* 0x000fe20000800000 */
[----:B------:R0:W-:Y:S01]  /*f530*/  UTMALDG.3D [UR8], [UR14], desc[UR16] ;  /* 0x000010080e0075b4 */ /* 0x0001e20008011000 */
[----:B------:R-:W-:Y:S01]  /*f540*/  LOP3.LUT R2, R2, R5, RZ, 0x3c, !PT ;  /* 0x0000000502027212 */ /* 0x000fe200078e3cff */
[----:B0-----:R-:W-:Y:S01]  /*f550*/  UMOV UR8, UR19 ;  /* 0x0000001300087c82 */ /* 0x001fe20008000000 */
[----:B------:R-:W-:Y:S02]  /*f560*/  UMOV UR11, UR21 ;  /* 0x00000015000b7c82 */ /* 0x000fe40008000000 */
[----:B------:R0:W-:Y:S02]  /*f570*/  UTMALDG.3D [UR8], [UR28], desc[UR16] ;  /* 0x000010081c0075b4 */ /* 0x0001e40008011000 */
[----:B0-----:R-:W-:Y:S05]  /*f580*/  @P4 BRA `(.L_x_305) ;  /* 0xfffffffc00444947 */ /* 0x001fea000383ffff */
.L_x_301:
[----:B------:R-:W-:Y:S05]  /*f590*/  BSYNC B1 ;  /* 0x0000000000017941 */ /* 0x000fea0003800000 */
.L_x_300:
[----:B------:R-:W2:Y:S01]  /*f5a0*/  LDL.LU R15, [R1+0x78] ;  /* 0x00007800010f7983 */ /* 0x000ea20000300800 */
[----:B------:R-:W-:Y:S01]  /*f5b0*/  LOP3.LUT P5, RZ, R9, 0xff, RZ, 0xc0, !PT ;  /* 0x000000ff09ff7812 */ /* 0x000fe200078ac0ff */
[----:B------:R-:W-:Y:S01]  /*f5c0*/  VIADD R8, R8, UR20 ;  /* 0x0000001408087c36 */ /* 0x000fe20008000000 */
[----:B------:R-:W-:Y:S01]  /*f5d0*/  ULDC.64 UR8, c[0x0][0x650] ;  /* 0x0001940000087ab9 */ /* 0x000fe20000000a00 */
[----:B------:R-:W3:Y:S01]  /*f5e0*/  LDL.LU R13, [R1+0x7c] ;  /* 0x00007c00010d7983 */ /* 0x000ee20000300800 */
[----:B------:R-:W-:Y:S01]  /*f5f0*/  IMAD.U32 R5, RZ, RZ, UR20 ;  /* 0x00000014ff057e24 */ /* 0x000fe2000f8e00ff */
[----:B------:R-:W-:Y:S01]  /*f600*/  UISETP.GE.U32.AND UP0, UPT, UR20, 0x9, UPT ;  /* 0x000000091400788c */ /* 0x000fe2000bf06070 */
[----:B------:R-:W-:Y:S01]  /*f610*/  ISETP.GT.U32.AND P1, PT, R8, 0x8, PT ;  /* 0x000000080800780c */ /* 0x000fe20003f24070 */
[----:B------:R-:W-:Y:S01]  /*f620*/  BSSY B1, `(.L_x_306) ;  /* 0x000006c000017945 */ /* 0x000fe20003800000 */
[----:B------:R-:W-:Y:S01]  /*f630*/  IMAD.MOV.U32 R6, RZ, RZ, -0x1 ;  /* 0xffffffffff067424 */ /* 0x000fe200078e00ff */
[----:B------:R-:W-:Y:S01]  /*f640*/  PRMT R9, RZ, 0x7610, R9 ;  /* 0x00007610ff097816 */ /* 0x000fe20000000009 */
[----:B------:R-:W-:Y:S01]  /*f650*/  IMAD.MOV.U32 R11, RZ, RZ, -0x1 ;  /* 0xffffffffff0b7424 */ /* 0x000fe200078e00ff */
[----:B------:R-:W-:-:S02]  /*f660*/  ISETP.LT.U32.AND P1, PT, R5, 0x9, P1 ;  /* 0x000000090500780c */ /* 0x000fc40000f21070 */
[----:B------:R-:W0:Y:S01]  /*f670*/  @P5 S2R R3, SR_CgaCtaId ;  /* 0x0000000000035919 */ /* 0x000e220000008800 */
[----:B------:R-:W-:Y:S02]  /*f680*/  @P5 MOV R2, 0x400 ;  /* 0x0000040000025802 */ /* 0x000fe40000000f00 */
[----:B------:R-:W-:Y:S02]  /*f690*/  PLOP3.LUT P4, PT, PT, PT, UP0, 0x80, 0x0 ;  /* 0x000000000000781c */ /* 0x000fe40003f8f008 */
[----:B0-----:R-:W-:Y:S01]  /*f6a0*/  @P5 LEA R4, R3, R2, 0x18 ;  /* 0x0000000203045211 */ /* 0x001fe200078ec0ff */
[----:B------:R-:W-:-:S03]  /*f6b0*/  IMAD.WIDE.U32 R2, R8, 0x38e38e39, RZ ;  /* 0x38e38e3908027825 */ /* 0x000fc600078e00ff */
[----:B------:R0:W-:Y:S02]  /*f6c0*/  @P5 SYNCS.ARRIVE.TRANS64.A1T0 RZ, [R4+URZ+0xa8], RZ ;  /* 0x0000a8ff04ff59a7 */ /* 0x0001e4000810003f */
[----:B------:R-:W-:Y:S02]  /*f6d0*/  SHF.R.U32.HI R5, RZ, 0x1, R3 ;  /* 0x00000001ff057819 */ /* 0x000fe40000011603 */
[----:B------:R-:W-:Y:S02]  /*f6e0*/  SEL R3, RZ, 0x1, !P1 ;  /* 0x00000001ff037807 */ /* 0x000fe40004800000 */
[----:B------:R-:W-:Y:S01]  /*f6f0*/  PRMT R2, RZ, 0x7610, R2 ;  /* 0x00007610ff027816 */ /* 0x000fe20000000002 */
[----:B------:R-:W-:Y:S01]  /*f700*/  IMAD R8, R5, -0x9, R8 ;  /* 0xfffffff705087824 */ /* 0x000fe200078e0208 */
[----:B------:R-:W-:-:S04]  /*f710*/  LOP3.LUT R0, R0, R3, RZ, 0x3c, !PT ;  /* 0x0000000300007212 */ /* 0x000fc800078e3cff */
[----:B------:R-:W-:Y:S01]  /*f720*/  @P4 LOP3.LUT R0, R0, 0x1, R5, 0x78, !PT ;  /* 0x0000000100004812 */ /* 0x000fe200078e7805 */
[----:B------:R-:W-:Y:S01]  /*f730*/  IMAD.MOV.U32 R5, RZ, RZ, -0x1 ;  /* 0xffffffffff057424 */ /* 0x000fe200078e00ff */
[----:B---3--:R-:W-:-:S04]  /*f740*/  IADD3 R13, P5, R13, UR22, RZ ;  /* 0x000000160d0d7c10 */ /* 0x008fc8000ffbe0ff */
[----:B--2---:R-:W-:Y:S01]  /*f750*/  IADD3.X R15, R15, UR18, RZ, P5, !PT ;  /* 0x000000120f0f7c10 */ /* 0x004fe2000affe4ff */
[----:B------:R0:W-:Y:S01]  /*f760*/  STL [R1+0x7c], R13 ;  /* 0x00007c0d01007387 */ /* 0x0001e20000100800 */
[----:B------:R-:W-:-:S03]  /*f770*/  ISETP.GE.U32.AND P1, PT, R13, UR8, PT ;  /* 0x000000080d007c0c */ /* 0x000fc6000bf26070 */
[----:B------:R0:W-:Y:S01]  /*f780*/  STL [R1+0x78], R15 ;  /* 0x0000780f01007387 */ /* 0x0001e20000100800 */
[----:B------:R-:W-:-:S13]  /*f790*/  ISETP.GE.U32.AND.EX P1, PT, R15, UR9, PT, P1 ;  /* 0x000000090f007c0c */ /* 0x000fda000bf26110 */
[----:B0-----:R-:W-:Y:S05]  /*f7a0*/  @P1 BRA `(.L_x_307) ;  /* 0x00000004004c1947 */ /* 0x001fea0003800000 */
[----:B------:R-:W-:Y:S01]  /*f7b0*/  ULDC.64 UR8, c[0x0][0x628] ;  /* 0x00018a0000087ab9 */ /* 0x000fe20000000a00 */
[----:B------:R-:W0:Y:S01]  /*f7c0*/  S2R R12, SR_CTAID.X ;  /* 0x00000000000c7919 */ /* 0x000e220000002500 */
[----:B------:R-:W-:Y:S01]  /*f7d0*/  ISETP.NE.U32.AND P1, PT, RZ, UR8, PT ;  /* 0x00000008ff007c0c */ /* 0x000fe2000bf25070 */
[----:B------:R-:W-:Y:S01]  /*f7e0*/  ULDC UR10, c[0x0][0x630] ;  /* 0x00018c00000a7ab9 */ /* 0x000fe20000000800 */
[----:B------:R-:W-:Y:S01]  /*f7f0*/  IMAD.MOV.U32 R2, RZ, RZ, R13 ;  /* 0x000000ffff027224 */ /* 0x000fe200078e000d */
[----:B------:R-:W1:Y:S01]  /*f800*/  S2R R10, SR_CTAID.Y ;  /* 0x00000000000a7919 */ /* 0x000e620000002600 */
[----:B------:R-:W-:Y:S01]  /*f810*/  ISETP.NE.AND.EX P1, PT, RZ, UR9, PT, P1 ;  /* 0x00000009ff007c0c */ /* 0x000fe2000bf25310 */
[----:B------:R-:W-:-:S12]  /*f820*/  IMAD.MOV.U32 R3, RZ, RZ, R15 ;  /* 0x000000ffff037224 */ /* 0x000fd800078e000f */
[----:B------:R-:W-:Y:S05]  /*f830*/  @!P1 BRA `(.L_x_308) ;  /* 0x0000000000289947 */ /* 0x000fea0003800000 */
[----:B------:R-:W-:Y:S02]  /*f840*/  ULDC UR7, c[0x0][0x634] ;  /* 0x00018d0000077ab9 */ /* 0x000fe40000000800 */
[----:B------:R-:W-:-:S05]  /*f850*/  IADD3 R7, P1, R13, UR7, RZ ;  /* 0x000000070d077c10 */ /* 0x000fca000ff3e0ff */
[----:B------:R-:W-:-:S04]  /*f860*/  IMAD.X R11, RZ, RZ, R15, P1 ;  /* 0x000000ffff0b7224 */ /* 0x000fc800008e060f */
[----:B------:R-:W-:-:S04]  /*f870*/  IMAD.WIDE.U32 R4, R11, UR8, RZ ;  /* 0x000000080b047c25 */ /* 0x000fc8000f8e00ff */
[----:B------:R-:W-:-:S04]  /*f880*/  IMAD.WIDE.U32 R4, P1, R7, UR9, R4 ;  /* 0x0000000907047c25 */ /* 0x000fc8000f820004 */
[----:B------:R-:W-:-:S04]  /*f890*/  IMAD.WIDE.U32 R6, R7, UR8, RZ ;  /* 0x0000000807067c25 */ /* 0x000fc8000f8e00ff */
[----:B------:R-:W-:Y:S01]  /*f8a0*/  IMAD.X R3, RZ, RZ, RZ, P1 ;  /* 0x000000ffff037224 */ /* 0x000fe200008e06ff */
[----:B------:R-:W-:Y:S01]  /*f8b0*/  IADD3 RZ, P1, R7, R4, RZ ;  /* 0x0000000407ff7210 */ /* 0x000fe20007f3e0ff */
[----:B------:R-:W-:-:S04]  /*f8c0*/  IMAD.MOV.U32 R2, RZ, RZ, R5 ;  /* 0x000000ffff027224 */ /* 0x000fc800078e0005 */
[----:B------:R-:W-:-:S08]  /*f8d0*/  IMAD.WIDE.U32.X R2, R11, UR9, R2, P1 ;  /* 0x000000090b027c25 */ /* 0x000fd000088e0402 */
.L_x_308:
[--C-:B------:R-:W-:Y:S01]  /*f8e0*/  SHF.R.U64 R11, R2, UR10, R3.reuse ;  /* 0x0000000a020b7c19 */ /* 0x100fe20008001203 */
[----:B------:R-:W-:Y:S01]  /*f8f0*/  ULDC.64 UR8, c[0x0][0x620] ;  /* 0x0001880000087ab9 */ /* 0x000fe20000000a00 */
[----:B------:R-:W-:Y:S01]  /*f900*/  SHF.R.U32.HI R2, RZ, UR10, R3 ;  /* 0x0000000aff027c19 */ /* 0x000fe20008011603 */
[----:B------:R-:W-:Y:S01]  /*f910*/  IMAD.MOV.U32 R3, RZ, RZ, R15 ;  /* 0x000000ffff037224 */ /* 0x000fe200078e000f */
[----:B------:R-:W-:Y:S01]  /*f920*/  IADD3 R5, P1, RZ, -R11, RZ ;  /* 0x8000000bff057210 */ /* 0x000fe20007f3e0ff */
[----:B------:R-:W-:Y:S01]  /*f930*/  ULDC UR7, c[0x0][0x150] ;  /* 0x0000540000077ab9 */ /* 0x000fe20000000800 */
[----:B0-----:R-:W-:Y:S01]  /*f940*/  I2FP.F32.U32 R6, R12 ;  /* 0x0000000c00067245 */ /* 0x001fe20000201000 */
[----:B------:R-:W0:Y:S01]  /*f950*/  LDC R7, c[0x0][0x144] ;  /* 0x00005100ff077b82 */ /* 0x000e220000000800 */
[----:B------:R-:W-:Y:S01]  /*f960*/  ULDC.64 UR10, c[0x0][0x640] ;  /* 0x00019000000a7ab9 */ /* 0x000fe20000000a00 */
[----:B------:R-:W-:Y:S01]  /*f970*/  IMAD.X R2, RZ, RZ, ~R2, P1 ;  /* 0x000000ffff027224 */ /* 0x000fe200008e0e02 */
[----:B------:R-:W-:Y:S01]  /*f980*/  ISETP.NE.U32.AND P1, PT, RZ, UR10, PT ;  /* 0x0000000aff007c0c */ /* 0x000fe2000bf25070 */
[----:B------:R-:W-:Y:S01]  /*f990*/  FMUL R6, R6, UR7 ;  /* 0x0000000706067c20 */ /* 0x000fe20008400000 */
[----:B------:R-:W-:Y:S01]  /*f9a0*/  ULDC UR7, c[0x0][0x618] ;  /* 0x0001860000077ab9 */ /* 0x000fe20000000800 */
[----:B------:R-:W-:Y:S01]  /*f9b0*/  IMAD R4, R2, UR8, RZ ;  /* 0x0000000802047c24 */ /* 0x000fe2000f8e02ff */
[----:B------:R-:W-:Y:S01]  /*f9c0*/  ISETP.NE.AND.EX P1, PT, RZ, UR11, PT, P1 ;  /* 0x0000000bff007c0c */ /* 0x000fe2000bf25310 */
[----:B------:R-:W-:Y:S01]  /*f9d0*/  IMAD.MOV.U32 R2, RZ, RZ, R13 ;  /* 0x000000ffff027224 */ /* 0x000fe200078e000d */
[----:B------:R-:W2:Y:S01]  /*f9e0*/  LDC R15, c[0x0][0x148] ;  /* 0x00005200ff0f7b82 */ /* 0x000ea20000000800 */
[----:B------:R-:W3:Y:S02]  /*f9f0*/  F2I.U32.TRUNC.NTZ R6, R6 ;  /* 0x0000000600067305 */ /* 0x000ee4000020f000 */
[----:B------:R-:W-:Y:S01]  /*fa00*/  IMAD.WIDE.U32 R2, R5, UR8, R2 ;  /* 0x0000000805027c25 */ /* 0x000fe2000f8e0002 */
[----:B------:R-:W-:-:S03]  /*fa10*/  ULDC UR8, c[0x0][0x154] ;  /* 0x0000550000087ab9 */ /* 0x000fc60000000800 */
[----:B------:R-:W-:Y:S01]  /*fa20*/  IMAD R5, R5, UR9, R4 ;  /* 0x0000000905057c24 */ /* 0x000fe2000f8e0204 */
[----:B------:R-:W-:-:S03]  /*fa30*/  ULDC UR9, c[0x0][0x608] ;  /* 0x0001820000097ab9 */ /* 0x000fc60000000800 */
[----:B------:R-:W-:-:S05]  /*fa40*/  IMAD.IADD R3, R3, 0x1, R5 ;  /* 0x0000000103037824 */ /* 0x000fca00078e0205 */
[----:B------:R-:W-:Y:S01]  /*fa50*/  SHF.R.U64 R13, R2, UR7, R3 ;  /* 0x00000007020d7c19 */ /* 0x000fe20008001203 */
[----:B---3--:R-:W-:Y:S01]  /*fa60*/  IMAD.MOV R6, RZ, RZ, -R6 ;  /* 0x000000ffff067224 */ /* 0x008fe200078e0a06 */
[----:B-1----:R-:W-:-:S03]  /*fa70*/  I2FP.F32.U32 R2, R10 ;  /* 0x0000000a00027245 */ /* 0x002fc60000201000 */
[----:B0-----:R-:W-:Y:S02]  /*fa80*/  IMAD R19, R7, R6, R12 ;  /* 0x0000000607137224 */ /* 0x001fe400078e020c */
[----:B------:R-:W-:Y:S01]  /*fa90*/  FMUL R4, R2, UR8 ;  /* 0x0000000802047c20 */ /* 0x000fe20008400000 */
[----:B------:R-:W-:Y:S01]  /*faa0*/  SHF.R.U32.HI R2, RZ, UR7, R3 ;  /* 0x00000007ff027c19 */ /* 0x000fe20008011603 */
[----:B------:R-:W-:Y:S02]  /*fab0*/  ULDC UR7, c[0x0][0x658] ;  /* 0x0001960000077ab9 */ /* 0x000fe40000000800 */
[----:B------:R0:W1:Y:S01]  /*fac0*/  F2I.U32.TRUNC.NTZ R18, R4 ;  /* 0x0000000400127305 */ /* 0x000062000020f000 */
[--C-:B------:R-:W-:Y:S02]  /*fad0*/  SHF.R.U64 R16, R13, UR9, R2.reuse ;  /* 0x000000090d107c19 */ /* 0x100fe40008001202 */
[----:B------:R-:W-:-:S04]  /*fae0*/  SHF.R.U32.HI R3, RZ, UR9, R2 ;  /* 0x00000009ff037c19 */ /* 0x000fc80008011602 */
[--C-:B------:R-:W-:Y:S02]  /*faf0*/  SHF.R.U64 R14, R16, UR7, R3.reuse ;  /* 0x00000007100e7c19 */ /* 0x100fe40008001203 */
[----:B------:R-:W-:-:S03]  /*fb00*/  SHF.R.U32.HI R3, RZ, UR7, R3 ;  /* 0x00000007ff037c19 */ /* 0x000fc60008011603 */
[----:B------:R-:W-:Y:S01]  /*fb10*/  IMAD.MOV.U32 R2, RZ, RZ, R14 ;  /* 0x000000ffff027224 */ /* 0x000fe200078e000e */
[----:B0-2---:R-:W-:Y:S06]  /*fb20*/  @!P1 BRA `(.L_x_309) ;  /* 0x0000000000289947 */ /* 0x005fec0003800000 */
        /* <DEDUP_REMOVED lines=10> */
.L_x_309:
[----:B------:R-:W-:Y:S01]  /*fbd0*/  ULDC UR7, c[0x0][0x648] ;  /* 0x0001920000077ab9 */ /* 0x000fe20000000800 */
[----:B-1----:R-:W-:Y:S01]  /*fbe0*/  IMAD.MOV R18, RZ, RZ, -R18 ;  /* 0x000000ffff127224 */ /* 0x002fe200078e0a12 */
[----:B------:R-:W-:Y:S01]  /*fbf0*/  SHF.R.U64 R3, R2, UR7, R3 ;  /* 0x0000000702037c19 */ /* 0x000fe20008001203 */
[----:B------:R-:W-:Y:S01]  /*fc00*/  ULDC UR7, c[0x0][0x638] ;  /* 0x00018e0000077ab9 */ /* 0x000fe20000000800 */
[----:B------:R-:W-:Y:S01]  /*fc10*/  LOP3.LUT R2, R16, UR6, RZ, 0xc0, !PT ;  /* 0x0000000610027c12 */ /* 0x000fe2000f8ec0ff */
[----:B------:R-:W-:Y:S01]  /*fc20*/  @P2 IMAD R19, R15, R18, R10 ;  /* 0x000000120f132224 */ /* 0x000fe200078e020a */
[----:B------:R-:W-:Y:S01]  /*fc30*/  LOP3.LUT R13, R13, UR4, RZ, 0xc0, !PT ;  /* 0x000000040d0d7c12 */ /* 0x000fe2000f8ec0ff */
[----:B------:R-:W-:Y:S01]  /*fc40*/  IMAD.MOV R5, RZ, RZ, -R3 ;  /* 0x000000ffff057224 */ /* 0x000fe200078e0a03 */
[----:B------:R-:W-:Y:S01]  /*fc50*/  ULDC UR8, c[0x0][0x610] ;  /* 0x0001840000087ab9 */ /* 0x000fe20000000800 */
[----:B------:R-:W-:Y:S02]  /*fc60*/  IMAD R2, R3, UR5, R2 ;  /* 0x0000000503027c24 */ /* 0x000fe4000f8e0202 */
[----:B------:R-:W-:Y:S01]  /*fc70*/  IMAD R14, R5, UR7, R14 ;  /* 0x00000007050e7c24 */ /* 0x000fe2000f8e020e */
[----:B------:R-:W-:Y:S01]  /*fc80*/  ULDC UR7, c[0x0][0x600] ;  /* 0x0001800000077ab9 */ /* 0x000fe20000000800 */
[----:B------:R-:W-:-:S02]  /*fc90*/  IMAD R5, R2, UR8, R19 ;  /* 0x0000000802057c24 */ /* 0x000fc4000f8e0213 */
[----:B------:R-:W-:Y:S02]  /*fca0*/  IMAD R14, R14, UR7, R13 ;  /* 0x000000070e0e7c24 */ /* 0x000fe4000f8e020d */
[----:B------:R-:W-:-:S03]  /*fcb0*/  IMAD.MOV.U32 R2, RZ, RZ, 0x1 ;  /* 0x00000001ff027424 */ /* 0x000fc600078e00ff */
[----:B------:R-:W-:Y:S02]  /*fcc0*/  SEL R6, R14, R5, !P2 ;  /* 0x000000050e067207 */ /* 0x000fe40005000000 */
[----:B------:R-:W-:-:S07]  /*fcd0*/  SEL R5, R5, R14, !P2 ;  /* 0x0000000e05057207 */ /* 0x000fce0005000000 */
.L_x_307:
[----:B------:R-:W-:Y:S05]  /*fce0*/  BSYNC B1 ;  /* 0x0000000000017941 */ /* 0x000fea0003800000 */
.L_x_306:
[----:B------:R-:W-:-:S13]  /*fcf0*/  LOP3.LUT P1, RZ, R2, 0xff, RZ, 0xc0, !PT ;  /* 0x000000ff02ff7812 */ /* 0x000fda000782c0ff */
[----:B------:R-:W-:Y:S05]  /*fd00*/  @P1 BRA `(.L_x_310) ;  /* 0xfffffff400301947 */ /* 0x000fea000383ffff */
[----:B------:R-:W-:Y:S05]  /*fd10*/  BSYNC B0 ;  /* 0x0000000000007941 */ /* 0x000fea0003800000 */
.L_x_298:
[----:B------:R-:W-:-:S03]  /*fd20*/  UMOV UR7, 0xffffffff ;  /* 0xffffffff00077882 */ /* 0x000fc60000000000 */
[----:B------:R-:W-:Y:S05]  /*fd30*/  BRA.DIV UR7, `(.L_x_311) ;  /* 0x0000000607dc7947 */ /* 0x000fea000b800000 */
[----:B------:R-:W-:-:S13]  /*fd40*/  ELECT P0, URZ, PT ;  /* 0x00000000003f782f */ /* 0x000fda0003800000 */
.L_x_330:
[----:B------:R-:W-:Y:S04]  /*fd50*/  BSSY B0, `(.L_x_312) ;  /* 0x0000059000007945 */ /* 0x000fe80003800000 */
[----:B------:R-:W-:Y:S05]  /*fd60*/  @!P0 BRA `(.L_x_313) ;  /* 0x00000004005c8947 */ /* 0x000fea0003800000 */
[----:B------:R-:W-:-:S04]  /*fd70*/  ULOP3.LUT UR7, UR13, 0x2, URZ, 0xfc, !UPT ;  /* 0x000000020d077892 */ /* 0x000fc8000f8efc3f */
[----:B------:R-:W-:-:S06]  /*fd80*/  UISETP.NE.AND UP0, UPT, UR7, 0x3, UPT ;  /* 0x000000030700788c */ /* 0x000fcc000bf05270 */
[----:B------:R-:W-:-:S13]  /*fd90*/  PLOP3.LUT P0, PT, PT, PT, UP0, 0x80, 0x0 ;  /* 0x000000000000781c */ /* 0x000fda0003f0f008 */
[----:B------:R-:W-:Y:S05]  /*fda0*/  @!P0 BRA `(.L_x_314) ;  /* 0x0000000000048947 */ /* 0x000fea0003800000 */
[----:B------:R-:W-:Y:S01]  /*fdb0*/  BPT.TRAP 0x1 ;  /* 0x000000040000795c */ /* 0x000fe20000300000 */
.L_x_314:
[----:B------:R-:W0:Y:S01]  /*fdc0*/  S2R R3, SR_CgaCtaId ;  /* 0x0000000000037919 */ /* 0x000e220000008800 */
[----:B------:R-:W-:-:S04]  /*fdd0*/  MOV R2, 0x400 ;  /* 0x0000040000027802 */ /* 0x000fc80000000f00 */
[----:B0-----:R-:W-:Y:S02]  /*fde0*/  LEA R3, R3, R2, 0x18 ;  /* 0x0000000203037211 */ /* 0x001fe400078ec0ff */
[----:B------:R-:W-:-:S03]  /*fdf0*/  SHF.L.U32 R2, R0, 0x1f, RZ ;  /* 0x0000001f00027819 */ /* 0x000fc600000006ff */
[----:B------:R-:W-:-:S04]  /*fe00*/  VIADD R3, R3, 0x48 ;  /* 0x0000004803037836 */ /* 0x000fc80000000000 */
[C---:B------:R-:W-:Y:S02]  /*fe10*/  IMAD R7, R8.reuse, 0x8, R3 ;  /* 0x0000000808077824 */ /* 0x040fe400078e0203 */
[----:B------:R-:W-:Y:S02]  /*fe20*/  VIADD R8, R8, 0x1 ;  /* 0x0000000108087836 */ /* 0x000fe40000000000 */
[----:B------:R-:W0:Y:S03]  /*fe30*/  SYNCS.PHASECHK.TRANS64.TRYWAIT P0, [R7+URZ], R2 ;  /* 0x00000002070075a7 */ /* 0x000e26000800017f */
[----:B------:R-:W-:-:S04]  /*fe40*/  ISETP.NE.AND P1, PT, R8, 0x9, PT ;  /* 0x000000090800780c */ /* 0x000fc80003f25270 */
[----:B------:R-:W-:Y:S02]  /*fe50*/  SEL R5, RZ, 0x1, P1 ;  /* 0x00000001ff057807 */ /* 0x000fe40000800000 */
[----:B------:R-:W-:Y:S02]  /*fe60*/  SEL R8, R8, RZ, P1 ;  /* 0x000000ff08087207 */ /* 0x000fe40000800000 */
[----:B------:R-:W-:-:S03]  /*fe70*/  LOP3.LUT R5, R0, R5, RZ, 0x3c, !PT ;  /* 0x0000000500057212 */ /* 0x000fc600078e3cff */
[----:B------:R-:W-:Y:S01]  /*fe80*/  IMAD R9, R8, 0x8, R3 ;  /* 0x0000000808097824 */ /* 0x000fe200078e0203 */
[----:B------:R-:W-:Y:S01]  /*fe90*/  SHF.L.U32 R4, R5, 0x1f, RZ ;  /* 0x0000001f05047819 */ /* 0x000fe200000006ff */
[----:B0-----:R-:W-:Y:S06]  /*fea0*/  @!P0 BRA `(.L_x_315) ;  /* 0x0000000400a48947 */ /* 0x001fec0003800000 */
.L_x_331:
[----:B------:R-:W1:Y:S01]  /*feb0*/  SYNCS.PHASECHK.TRANS64.TRYWAIT P0, [R9+URZ], R4 ;  /* 0x00000004090075a7 */ /* 0x000e62000800017f */
[----:B------:R-:W-:-:S05]  /*fec0*/  VIADD R0, R8, 0x1 ;  /* 0x0000000108007836 */ /* 0x000fca0000000000 */
[----:B------:R-:W-:-:S04]  /*fed0*/  ISETP.NE.AND P1, PT, R0, 0x9, PT ;  /* 0x000000090000780c */ /* 0x000fc80003f25270 */
[----:B0-----:R-:W-:Y:S02]  /*fee0*/  SEL R2, RZ, 0x1, P1 ;  /* 0x00000001ff027807 */ /* 0x001fe40000800000 */
[----:B------:R-:W-:Y:S02]  /*fef0*/  SEL R0, R0, RZ, P1 ;  /* 0x000000ff00007207 */ /* 0x000fe40000800000 */
[----:B------:R-:W-:-:S03]  /*ff00*/  LOP3.LUT R7, R5, R2, RZ, 0x3c, !PT ;  /* 0x0000000205077212 */ /* 0x000fc600078e3cff */
[----:B------:R-:W-:Y:S01]  /*ff10*/  IMAD R6, R0, 0x8, R3 ;  /* 0x0000000800067824 */ /* 0x000fe200078e0203 */
[----:B------:R-:W-:Y:S01]  /*ff20*/  SHF.L.U32 R5, R7, 0x1f, RZ ;  /* 0x0000001f07057819 */ /* 0x000fe200000006ff */
[----:B-1----:R-:W-:Y:S06]  /*ff30*/  @!P0 BRA `(.L_x_316) ;  /* 0x0000000400948947 */ /* 0x002fec0003800000 */
.L_x_332:
[----:B------:R-:W1:Y:S01]  /*ff40*/  SYNCS.PHASECHK.TRANS64.TRYWAIT P0, [R6+URZ], R5 ;  /* 0x00000005060075a7 */ /* 0x000e62000800017f */
[----:B------:R-:W-:-:S05]  /*ff50*/  VIADD R0, R0, 0x1 ;  /* 0x0000000100007836 */ /* 0x000fca0000000000 */
[----:B------:R-:W-:-:S04]  /*ff60*/  ISETP.NE.AND P1, PT, R0, 0x9, PT ;  /* 0x000000090000780c */ /* 0x000fc80003f25270 */
[----:B------:R-:W-:Y:S02]  /*ff70*/  SEL R2, RZ, 0x1, P1 ;  /* 0x00000001ff027807 */ /* 0x000fe40000800000 */
[----:B------:R-:W-:Y:S02]  /*ff80*/  SEL R0, R0, RZ, P1 ;  /* 0x000000ff00007207 */ /* 0x000fe40000800000 */
[----:B------:R-:W-:-:S03]  /*ff90*/  LOP3.LUT R7, R7, R2, RZ, 0x3c, !PT ;  /* 0x0000000207077212 */ /* 0x000fc600078e3cff */
[----:B0-----:R-:W-:Y:S01]  /*ffa0*/  IMAD R9, R0, 0x8, R3 ;  /* 0x0000000800097824 */ /* 0x001fe200078e0203 */
[----:B------:R-:W-:Y:S01]  /*ffb0*/  SHF.L.U32 R4, R7, 0x1f, RZ ;  /* 0x0000001f07047819 */ /* 0x000fe200000006ff */
[----:B-1----:R-:W-:Y:S06]  /*ffc0*/  @!P0 BRA `(.L_x_317) ;  /* 0x0000000400848947 */ /* 0x002fec0003800000 */
.L_x_333:
        /* <DEDUP_REMOVED lines=9> */
.L_x_334:
        /* <DEDUP_REMOVED lines=9> */
.L_x_335:
        /* <DEDUP_REMOVED lines=9> */
.L_x_336:
        /* <DEDUP_REMOVED lines=9> */
.L_x_337:
[----:B------:R-:W1:Y:S01]  /*10210*/  SYNCS.PHASECHK.TRANS64.TRYWAIT P0, [R9+URZ], R4 ;  /* 0x00000004090075a7 */ /* 0x000e62000800017f */
[----:B------:R-:W-:-:S05]  /*10220*/  VIADD R0, R0, 0x1 ;  /* 0x0000000100007836 */ /* 0x000fca0000000000 */
[----:B------:R-:W-:-:S04]  /*10230*/  ISETP.NE.AND P1, PT, R0, 0x9, PT ;  /* 0x000000090000780c */ /* 0x000fc80003f25270 */
[----:B------:R-:W-:Y:S02]  /*10240*/  SEL R2, RZ, 0x1, P1 ;  /* 0x00000001ff027807 */ /* 0x000fe40000800000 */
[----:B------:R-:W-:Y:S02]  /*10250*/  SEL R0, R0, RZ, P1 ;  /* 0x000000ff00007207 */ /* 0x000fe40000800000 */
[----:B------:R-:W-:Y:S01]  /*10260*/  LOP3.LUT R2, R7, R2, RZ, 0x3c, !PT ;  /* 0x0000000207027212 */ /* 0x000fe200078e3cff */
[----:B-1----:R-:W-:Y:S06]  /*10270*/  @!P0 BRA `(.L_x_322) ;  /* 0x00000004003c8947 */ /* 0x002fec0003800000 */
.L_x_338:
[----:B------:R-:W-:Y:S01]  /*10280*/  IMAD R3, R0, 0x8, R3 ;  /* 0x0000000800037824 */ /* 0x000fe200078e0203 */
[----:B------:R-:W-:-:S07]  /*10290*/  SHF.L.U32 R0, R2, 0x1f, RZ ;  /* 0x0000001f02007819 */ /* 0x000fce00000006ff */
.L_x_323:
[----:B--2---:R2:W3:Y:S02]  /*102a0*/  SYNCS.PHASECHK.TRANS64.TRYWAIT P0, [R3+URZ], R0 ;  /* 0x00000000030075a7 */ /* 0x0044e4000800017f */
[----:B---3--:R-:W-:Y:S05]  /*102b0*/  @!P0 NANOSLEEP.SYNCS 0x989680 ;  /* 0x009896800000895d */ /* 0x008fea0003900000 */
[----:B------:R-:W3:Y:S02]  /*102c0*/  @!P0 SYNCS.PHASECHK.TRANS64 P0, [R3+URZ], R0 ;  /* 0x00000000030085a7 */ /* 0x000ee4000800007f */
[----:B---3--:R-:W-:Y:S05]  /*102d0*/  @!P0 BRA `(.L_x_323) ;  /* 0xfffffffc00f08947 */ /* 0x008fea000383ffff */
.L_x_313:
[----:B------:R-:W-:Y:S05]  /*102e0*/  BSYNC B0 ;  /* 0x0000000000007941 */ /* 0x000fea0003800000 */
.L_x_312:
[----:B------:R-:W-:Y:S05]  /*102f0*/  EXIT ;  /* 0x000000000000794d */ /* 0x000fea0003800000 */
.L_x_18:
[----:B-1----:R-:W-:-:S04]  /*10300*/  IMAD.U32 R3, RZ, RZ, UR6 ;  /* 0x00000006ff037e24 */ /* 0x002fc8000f8e00ff */
[----:B------:R1:W2:Y:S03]  /*10310*/  SYNCS.PHASECHK.TRANS64.TRYWAIT P0, [R3+URZ], R0 ;  /* 0x00000000030075a7 */ /* 0x0002a6000800017f */
[----:B--2---:R-:W-:Y:S05]  /*10320*/  @!P0 NANOSLEEP.SYNCS 0x989680 ;  /* 0x009896800000895d */ /* 0x004fea0003900000 */
[----:B------:R-:W2:Y:S02]  /*10330*/  @!P0 SYNCS.PHASECHK.TRANS64 P0, [R3+URZ], R0 ;  /* 0x00000000030085a7 */ /* 0x000ea4000800007f */
[----:B--2---:R-:W-:Y:S05]  /*10340*/  @!P0 BRA `(.L_x_18) ;  /* 0xfffffffc00ec8947 */ /* 0x004fea000383ffff */
[----:B------:R-:W-:Y:S05]  /*10350*/  BRA `(.L_x_17) ;  /* 0xffffff1800347947 */ /* 0x000fea000383ffff */
.L_x_24:
[----:B-----5:R1:W-:Y:S02]  /*10360*/  STL [R1+0x88], R0 ;  /* 0x0000880001007387 */ /* 0x0203e40000100800 */
[----:B-1----:R-:W-:-:S04]  /*10370*/  IMAD.U32 R0, RZ, RZ, UR9 ;  /* 0x00000009ff007e24 */ /* 0x002fc8000f8e00ff */
[----:B------:R1:W3:Y:S03]  /*10380*/  SYNCS.PHASECHK.TRANS64.TRYWAIT P0, [R0+URZ], R229 ;  /* 0x000000e5000075a7 */ /* 0x0002e6000800017f */
[----:B---3--:R-:W-:Y:S05]  /*10390*/  @!P0 NANOSLEEP.SYNCS 0x989680 ;  /* 0x009896800000895d */ /* 0x008fea0003900000 */
[----:B------:R1:W3:Y:S02]  /*103a0*/  @!P0 SYNCS.PHASECHK.TRANS64 P0, [R0+URZ], R229 ;  /* 0x000000e5000085a7 */ /* 0x0002e4000800007f */
[----:B-1----:R1:W5:Y:S02]  /*103b0*/  LDL.LU R0, [R1+0x88] ;  /* 0x0000880001007983 */ /* 0x0023640000300800 */
[----:B-1-3--:R-:W-:Y:S05]  /*103c0*/  @!P0 BRA `(.L_x_24) ;  /* 0xfffffffc00e48947 */ /* 0x00afea000383ffff */
[----:B------:R-:W-:Y:S05]  /*103d0*/  BRA `(.L_x_23) ;  /* 0xffffff2800a87947 */ /* 0x000fea000383ffff */
.L_x_299:
[----:B------:R-:W-:Y:S01]  /*103e0*/  BSSY B1, `(.L_x_324) ;  /* 0x0000006000017945 */ /* 0x000fe20003800000 */
[----:B------:R-:W-:-:S07]  /*103f0*/  IMAD.MOV.U32 R2, RZ, RZ, -0x1 ;  /* 0xffffffffff027424 */ /* 0x000fce00078e00ff */
[----:B------:R-:W-:Y:S05]  /*10400*/  WARPSYNC.COLLECTIVE R2, `(.L_x_325) ;  /* 0x00000000020c7348 */ /* 0x000fea0003c00000 */
[----:B------:R-:W-:Y:S02]  /*10410*/  ELECT P1, UR62, PT ;  /* 0x00000000003e782f */ /* 0x000fe40003820000 */
[----:B------:R-:W-:Y:S01]  /*10420*/  MOV R2, UR62 ;  /* 0x0000003e00027c02 */ /* 0x000fe20008000f00 */
[----:B------:R-:W-:Y:S10]  /*10430*/  ENDCOLLECTIVE ;  /* 0x000000000000791b */ /* 0x000ff40003800000 */
.L_x_325:
[----:B------:R-:W-:Y:S05]  /*10440*/  BSYNC B1 ;  /* 0x0000000000017941 */ /* 0x000fea0003800000 */
.L_x_324:
[----:B------:R-:W-:Y:S05]  /*10450*/  BRA `(.L_x_326) ;  /* 0xffffffec00687947 */ /* 0x000fea000383ffff */
.L_x_302:
[----:B-1----:R1:W2:Y:S02]  /*10460*/  SYNCS.PHASECHK.TRANS64.TRYWAIT P1, [R13+URZ+0x48], R4 ;  /* 0x000048040d0075a7 */ /* 0x0022a4000802017f */
[----:B--2---:R-:W-:Y:S05]  /*10470*/  @!P1 NANOSLEEP.SYNCS 0x989680 ;  /* 0x009896800000995d */ /* 0x004fea0003900000 */
[----:B------:R-:W2:Y:S02]  /*10480*/  @!P1 SYNCS.PHASECHK.TRANS64 P1, [R13+URZ+0x48], R4 ;  /* 0x000048040d0095a7 */ /* 0x000ea4000802007f */
[----:B--2---:R-:W-:Y:S05]  /*10490*/  @!P1 BRA `(.L_x_302) ;  /* 0xfffffffc00f09947 */ /* 0x004fea000383ffff */
[----:B------:R-:W-:Y:S05]  /*104a0*/  BRA `(.L_x_327) ;  /* 0xffffffec009c7947 */ /* 0x000fea000383ffff */
.L_x_311:
[----:B------:R-:W-:Y:S01]  /*104b0*/  BSSY B0, `(.L_x_328) ;  /* 0x0000006000007945 */ /* 0x000fe20003800000 */
[----:B------:R-:W-:-:S07]  /*104c0*/  IMAD.MOV.U32 R2, RZ, RZ, -0x1 ;  /* 0xffffffffff027424 */ /* 0x000fce00078e00ff */
[----:B------:R-:W-:Y:S05]  /*104d0*/  WARPSYNC.COLLECTIVE R2, `(.L_x_329) ;  /* 0x00000000020c7348 */ /* 0x000fea0003c00000 */
[----:B------:R-:W-:Y:S02]  /*104e0*/  ELECT P1, UR62, PT ;  /* 0x00000000003e782f */ /* 0x000fe40003820000 */
[----:B------:R-:W-:Y:S01]  /*104f0*/  MOV R2, UR62 ;  /* 0x0000003e00027c02 */ /* 0x000fe20008000f00 */
[----:B------:R-:W-:Y:S10]  /*10500*/  ENDCOLLECTIVE ;  /* 0x000000000000791b */ /* 0x000ff40003800000 */
.L_x_329:
[----:B------:R-:W-:Y:S05]  /*10510*/  BSYNC B0 ;  /* 0x0000000000007941 */ /* 0x000fea0003800000 */
.L_x_328:
[----:B------:R-:W-:Y:S01]  /*10520*/  PLOP3.LUT P0, PT, P1, PT, PT, 0x80, 0x0 ;  /* 0x000000000000781c */ /* 0x000fe20000f0f070 */
[----:B------:R-:W-:-:S12]  /*10530*/  BRA `(.L_x_330) ;  /* 0xfffffff800047947 */ /* 0x000fd8000383ffff */
.L_x_315:
[----:B0-----:R0:W1:Y:S02]  /*10540*/  SYNCS.PHASECHK.TRANS64.TRYWAIT P0, [R7+URZ], R2 ;  /* 0x00000002070075a7 */ /* 0x001064000800017f */
[----:B-1----:R-:W-:Y:S05]  /*10550*/  @!P0 NANOSLEEP.SYNCS 0x989680 ;  /* 0x009896800000895d */ /* 0x002fea0003900000 */
[----:B------:R-:W1:Y:S02]  /*10560*/  @!P0 SYNCS.PHASECHK.TRANS64 P0, [R7+URZ], R2 ;  /* 0x00000002070085a7 */ /* 0x000e64000800007f */
[----:B-1----:R-:W-:Y:S05]  /*10570*/  @!P0 BRA `(.L_x_315) ;  /* 0xfffffffc00f08947 */ /* 0x002fea000383ffff */
[----:B------:R-:W-:Y:S05]  /*10580*/  BRA `(.L_x_331) ;  /* 0xfffffff800487947 */ /* 0x000fea000383ffff */
.L_x_316:
[----:B0-----:R0:W1:Y:S02]  /*10590*/  SYNCS.PHASECHK.TRANS64.TRYWAIT P0, [R9+URZ], R4 ;  /* 0x00000004090075a7 */ /* 0x001064000800017f */
[----:B-1----:R-:W-:Y:S05]  /*105a0*/  @!P0 NANOSLEEP.SYNCS 0x989680 ;  /* 0x009896800000895d */ /* 0x002fea0003900000 */
[----:B------:R-:W1:Y:S02]  /*105b0*/  @!P0 SYNCS.PHASECHK.TRANS64 P0, [R9+URZ], R4 ;  /* 0x00000004090085a7 */ /* 0x000e64000800007f */
[----:B-1----:R-:W-:Y:S05]  /*105c0*/  @!P0 BRA `(.L_x_316) ;  /* 0xfffffffc00f08947 */ /* 0x002fea000383ffff */
[----:B------:R-:W-:Y:S05]  /*105d0*/  BRA `(.L_x_332) ;  /* 0xfffffff800587947 */ /* 0x000fea000383ffff */
.L_x_317:
[----:B0-----:R0:W1:Y:S02]  /*105e0*/  SYNCS.PHASECHK.TRANS64.TRYWAIT P0, [R6+URZ], R5 ;  /* 0x00000005060075a7 */ /* 0x001064000800017f */
[----:B-1----:R-:W-:Y:S05]  /*105f0*/  @!P0 NANOSLEEP.SYNCS 0x989680 ;  /* 0x009896800000895d */ /* 0x002fea0003900000 */
[----:B------:R-:W1:Y:S02]  /*10600*/  @!P0 SYNCS.PHASECHK.TRANS64 P0, [R6+URZ], R5 ;  /* 0x00000005060085a7 */ /* 0x000e64000800007f */
[----:B-1----:R-:W-:Y:S05]  /*10610*/  @!P0 BRA `(.L_x_317) ;  /* 0xfffffffc00f08947 */ /* 0x002fea000383ffff */
[----:B------:R-:W-:Y:S05]  /*10620*/  BRA `(.L_x_333) ;  /* 0xfffffff800687947 */ /* 0x000fea000383ffff */
.L_x_318:
[----:B0-----:R0:W1:Y:S02]  /*10630*/  SYNCS.PHASECHK.TRANS64.TRYWAIT P0, [R9+URZ], R4 ;  /* 0x00000004090075a7 */ /* 0x001064000800017f */
[----:B-1----:R-:W-:Y:S05]  /*10640*/  @!P0 NANOSLEEP.SYNCS 0x989680 ;  /* 0x009896800000895d */ /* 0x002fea0003900000 */
[----:B------:R-:W1:Y:S02]  /*10650*/  @!P0 SYNCS.PHASECHK.TRANS64 P0, [R9+URZ], R4 ;  /* 0x00000004090085a7 */ /* 0x000e64000800007f */
[----:B-1----:R-:W-:Y:S05]  /*10660*/  @!P0 BRA `(.L_x_318) ;  /* 0xfffffffc00f08947 */ /* 0x002fea000383ffff */
[----:B------:R-:W-:Y:S05]  /*10670*/  BRA `(.L_x_334) ;  /* 0xfffffff800787947 */ /* 0x000fea000383ffff */
.L_x_319:
[----:B0-----:R0:W1:Y:S02]  /*10680*/  SYNCS.PHASECHK.TRANS64.TRYWAIT P0, [R6+URZ], R5 ;  /* 0x00000005060075a7 */ /* 0x001064000800017f */
[----:B-1----:R-:W-:Y:S05]  /*10690*/  @!P0 NANOSLEEP.SYNCS 0x989680 ;  /* 0x009896800000895d */ /* 0x002fea0003900000 */
[----:B------:R-:W1:Y:S02]  /*106a0*/  @!P0 SYNCS.PHASECHK.TRANS64 P0, [R6+URZ], R5 ;  /* 0x00000005060085a7 */ /* 0x000e64000800007f */
[----:B-1----:R-:W-:Y:S05]  /*106b0*/  @!P0 BRA `(.L_x_319) ;  /* 0xfffffffc00f08947 */ /* 0x002fea000383ffff */
[----:B------:R-:W-:Y:S05]  /*106c0*/  BRA `(.L_x_335) ;  /* 0xfffffff800887947 */ /* 0x000fea000383ffff */
.L_x_320:
[----:B0-----:R0:W1:Y:S02]  /*106d0*/  SYNCS.PHASECHK.TRANS64.TRYWAIT P0, [R9+URZ], R4 ;  /* 0x00000004090075a7 */ /* 0x001064000800017f */
[----:B-1----:R-:W-:Y:S05]  /*106e0*/  @!P0 NANOSLEEP.SYNCS 0x989680 ;  /* 0x009896800000895d */ /* 0x002fea0003900000 */
[----:B------:R-:W1:Y:S02]  /*106f0*/  @!P0 SYNCS.PHASECHK.TRANS64 P0, [R9+URZ], R4 ;  /* 0x00000004090085a7 */ /* 0x000e64000800007f */
[----:B-1----:R-:W-:Y:S05]  /*10700*/  @!P0 BRA `(.L_x_320) ;  /* 0xfffffffc00f08947 */ /* 0x002fea000383ffff */
[----:B------:R-:W-:Y:S05]  /*10710*/  BRA `(.L_x_336) ;  /* 0xfffffff800987947 */ /* 0x000fea000383ffff */
.L_x_321:
[----:B0-----:R0:W1:Y:S02]  /*10720*/  SYNCS.PHASECHK.TRANS64.TRYWAIT P0, [R6+URZ], R5 ;  /* 0x00000005060075a7 */ /* 0x001064000800017f */
[----:B-1----:R-:W-:Y:S05]  /*10730*/  @!P0 NANOSLEEP.SYNCS 0x989680 ;  /* 0x009896800000895d */ /* 0x002fea0003900000 */
[----:B------:R-:W1:Y:S02]  /*10740*/  @!P0 SYNCS.PHASECHK.TRANS64 P0, [R6+URZ], R5 ;  /* 0x00000005060085a7 */ /* 0x000e64000800007f */
[----:B-1----:R-:W-:Y:S05]  /*10750*/  @!P0 BRA `(.L_x_321) ;  /* 0xfffffffc00f08947 */ /* 0x002fea000383ffff */
[----:B------:R-:W-:Y:S05]  /*10760*/  BRA `(.L_x_337) ;  /* 0xfffffff800a87947 */ /* 0x000fea000383ffff */
.L_x_322:
[----:B-1----:R1:W2:Y:S02]  /*10770*/  SYNCS.PHASECHK.TRANS64.TRYWAIT P0, [R9+URZ], R4 ;  /* 0x00000004090075a7 */ /* 0x0022a4000800017f */
[----:B--2---:R-:W-:Y:S05]  /*10780*/  @!P0 NANOSLEEP.SYNCS 0x989680 ;  /* 0x009896800000895d */ /* 0x004fea0003900000 */
[----:B------:R-:W2:Y:S02]  /*10790*/  @!P0 SYNCS.PHASECHK.TRANS64 P0, [R9+URZ], R4 ;  /* 0x00000004090085a7 */ /* 0x000ea4000800007f */
[----:B--2---:R-:W-:Y:S05]  /*107a0*/  @!P0 BRA `(.L_x_322) ;  /* 0xfffffffc00f08947 */ /* 0x004fea000383ffff */
[----:B------:R-:W-:Y:S05]  /*107b0*/  BRA `(.L_x_338) ;  /* 0xfffffff800b07947 */ /* 0x000fea000383ffff */
.L_x_339:
[----:B------:R-:W-:-:S00]  /*107c0*/  BRA `(.L_x_339) ;  /* 0xfffffffc00fc7947 */ /* 0x000fc0000383ffff */
[----:B------:R-:W-:-:S00]  /*107d0*/  NOP ;  /* 0x0000000000007918 */ /* 0x000fc00000000000 */
        /* <DEDUP_REMOVED lines=10> */
.L_x_340:


//--------------------- .nv.shared._ZN7cutlass13device_kernelINS_4gemm6kernel13GemmUniversalIN4cute5tupleIJiiiiEEENS1_10collective13CollectiveMmaINS1_37MainloopSm90TmaGmmaWarpSpecializedFP8ILi9ENS5_IJNS4_1CILi1EEESB_SB_EEENS1_35KernelTmaWarpSpecializedCooperativeEEENS5_IJNSA_ILi128EEENSA_ILi256EEENSA_ILi64EEEEEENS_12float_e5m2_tENS5_IJlSB_lEEESJ_SK_NS4_8TiledMMAINS4_8MMA_AtomIJNS4_4SM904GMMA31MMA_64x256x32_F32E5M2E5M2_SS_TNILNSO_7ScaleInE1ELSQ_1EEEEEENS4_6LayoutINS5_IJNSA_ILi2EEESB_SB_EEENS5_IJSB_NSA_ILi0EEESW_EEEEENS5_IJNS4_10UnderscoreESZ_SZ_EEEEENS4_13SM90_TMA_LOADENS4_14ComposedLayoutINS4_7SwizzleILi2ELi4ELi3EEENS4_18smem_ptr_flag_bitsILi8EEENST_INS5_IJNSA_ILi8EEESH_EEENS5_IJSH_SB_EEEEEEEvNS4_8identityES12_S1C_vS1D_EENS_8epilogue10collective6detail29Sm90TmaWarpSpecializedAdapterINS1G_15DefaultEpilogueISJ_SK_SK_NS1F_6thread17LinearCombinationISJ_Li1EffLNS1K_9ScaleType4KindE0ELNS_15FloatRoundStyleE2ESJ_EENS1_15EpilogueDefaultEEEEEvvEEEEvNT_6ParamsE --------------------------
	.section	.nv.shared._ZN7cutlass13device_kernelINS_4gemm6kernel13GemmUniversalIN4cute5tupleIJiiiiEEENS1_10collective13CollectiveMmaINS1_37MainloopSm90TmaGmmaWarpSpecializedFP8ILi9ENS5_IJNS4_1CILi1EEESB_SB_EEENS1_35KernelTmaWarpSpecializedCooperativeEEENS5_IJNSA_ILi128EEENSA_ILi256EEENSA_ILi64EEEEEENS_12float_e5m2_tENS5_IJlSB_lEEESJ_SK_NS4_8TiledMMAINS4_8MMA_AtomIJNS4_4SM904GMMA31MMA_64x256x32_F32E5M2E5M2_SS_TNILNSO_7ScaleInE1ELSQ_1EEEEEENS4_6LayoutINS5_IJNSA_ILi2EEESB_SB_EEENS5_IJSB_NSA_ILi0EEESW_EEEEENS5_IJNS4_10UnderscoreESZ_SZ_EEEEENS4_13SM90_TMA_LOADENS4_14ComposedLayoutINS4_7SwizzleILi2ELi4ELi3EEENS4_18smem_ptr_flag_bitsILi8EEENST_INS5_IJNSA_ILi8EEESH_EEENS5_IJSH_SB_EEEEEEEvNS4_8identityES12_S1C_vS1D_EENS_8epilogue10collective6detail29Sm90TmaWarpSpecializedAdapterINS1G_15DefaultEpilogueISJ_SK_SK_NS1F_6thread17LinearCombinationISJ_Li1EffLNS1K_9ScaleType4KindE0ELNS_15FloatRoundStyleE2ESJ_EENS1_15EpilogueDefaultEEEEEvvEEEEvNT_6ParamsE,"aw",@nobits
	.sectionflags	@""
	.align	16
	.zero		1024


//--------------------- .nv.shared.reserved.0     --------------------------
	.section	.nv.shared.reserved.0,"aw",@nobits
	.weak		__nv_reservedSMEM_offset_0_alias
	.size		__nv_reservedSMEM_offset_0_alias, 0, 0
	.other		__nv_reservedSMEM_offset_0_alias,@"STO_CUDA_RESERVED_SHARED STV_DEFAULT"
__nv_reservedSMEM_offset_0_alias:
	.zero		0


//--------------------- .nv.global                --------------------------
	.section	.nv.global,"aw",@nobits
.nv.global:
	.type		_ZN39_INTERNAL_75ac70fd_4_k_cu_504b0489_41354cute1_E,@object
	.size		_ZN39_INTERNAL_75ac70fd_4_k_cu_504b0489_41354cute1_E,(_ZN39_INTERNAL_75ac70fd_4_k_cu_504b0489_41354cuda3std3__45__cpo6cbeginE - _ZN39_INTERNAL_75ac70fd_4_k_cu_504b0489_41354cute1_E)
_ZN39_INTERNAL_75ac70fd_4_k_cu_504b0489_41354cute1_E:
	.zero		1
	.type		_ZN39_INTERNAL_75ac70fd_4_k_cu_504b0489_41354cuda3std3__45__cpo6cbeginE,@object
	.size		_ZN39_INTERNAL_75ac70fd_4_k_cu_504b0489_41354cuda3std3__45__cpo6cbeginE,(_ZN39_INTERNAL_75ac70fd_4_k_cu_504b0489_41354cuda3std3__48in_placeE - _ZN39_INTERNAL_75ac70fd_4_k_cu_504b0489_41354cuda3std3__45__cpo6cbeginE)
_ZN39_INTERNAL_75ac70fd_4_k_cu_504b0489_41354cuda3std3__45__cpo6cbeginE:
	.zero		1
	.type		_ZN39_INTERNAL_75ac70fd_4_k_cu_504b0489_41354cuda3std3__48in_placeE,@object
	.size		_ZN39_INTERNAL_75ac70fd_4_k_cu_504b0489_41354cuda3std3__48in_placeE,(_ZN39_INTERNAL_75ac70fd_4_k_cu_504b0489_41354cuda3std6ranges3__45__cpo9iter_moveE - _ZN39_INTERNAL_75ac70fd_4_k_cu_504b0489_41354cuda3std3__48in_placeE)
_ZN39_INTERNAL_75ac70fd_4_k_cu_504b0489_41354cuda3std3__48in_placeE:
	.zero		1
	.type		_ZN39_INTERNAL_75ac70fd_4_k_cu_504b0489_41354cuda3std6ranges3__45__cpo9iter_moveE,@object
	.size		_ZN39_INTERNAL_75ac70fd_4_k_cu_504b0489_41354cuda3std6ranges3__45__cpo9iter_moveE,(_ZN39_INTERNAL_75ac70fd_4_k_cu_504b0489_41354cuda3std3__45__cpo5beginE - _ZN39_INTERNAL_75ac70fd_4_k_cu_504b0489_41354cuda3std6ranges3__45__cpo9iter_moveE)
_ZN39_INTERNAL_75ac70fd_4_k_cu_504b0489_41354cuda3std6ranges3__45__cpo9iter_moveE:
	.zero		1
	.type		_ZN39_INTERNAL_75ac70fd_4_k_cu_504b0489_41354cuda3std3__45__cpo5beginE,@object
	.size		_ZN39_INTERNAL_75ac70fd_4_k_cu_504b0489_41354cuda3std3__45__cpo5beginE,(_ZN39_INTERNAL_75ac70fd_4_k_cu_504b0489_41354cuda3std3__441_GLOBAL__N__75ac70fd_4_k_cu_504b0489_41356ignoreE - _ZN39_INTERNAL_75ac70fd_4_k_cu_504b0489_41354cuda3std3__45__cpo5beginE)
_ZN39_INTERNAL_75ac70fd_4_k_cu_504b0489_41354cuda3std3__45__cpo5beginE:
	.zero		1
	.type		_ZN39_INTERNAL_75ac70fd_4_k_cu_504b0489_41354cuda3std3__441_GLOBAL__N__75ac70fd_4_k_cu_504b0489_41356ignoreE,@object
	.size		_ZN39_INTERNAL_75ac70fd_4_k_cu_504b0489_41354cuda3std3__441_GLOBAL__N__75ac70fd_4_k_cu_504b0489_41356ignoreE,(_ZN39_INTERNAL_75ac70fd_4_k_cu_504b0489_41354cute7productE - _ZN39_INTERNAL_75ac70fd_4_k_cu_504b0489_41354cuda3std3__441_GLOBAL__N__75ac70fd_4_k_cu_504b0489_41356ignoreE)
_ZN39_INTERNAL_75ac70fd_4_k_cu_504b0489_41354cuda3std3__441_GLOBAL__N__75ac70fd_4_k_cu_504b0489_41356ignoreE:
	.zero		1
	.type		_ZN39_INTERNAL_75ac70fd_4_k_cu_504b0489_41354cute7productE,@object
	.size		_ZN39_INTERNAL_75ac70fd_4_k_cu_504b0489_41354cute7productE,(_ZN39_INTERNAL_75ac70fd_4_k_cu_504b0489_41354cuda3std3__45__cpo3endE - _ZN39_INTERNAL_75ac70fd_4_k_cu_504b0489_41354cute7productE)
_ZN39_INTERNAL_75ac70fd_4_k_cu_504b0489_41354cute7productE:
	.zero		1
	.type		_ZN39_INTERNAL_75ac70fd_4_k_cu_504b0489_41354cuda3std3__45__cpo3endE,@object
	.size		_ZN39_INTERNAL_75ac70fd_4_k_cu_504b0489_41354cuda3std3__45__cpo3endE,(_ZN39_INTERNAL_75ac70fd_4_k_cu_504b0489_41354cuda3std3__419piecewise_constructE - _ZN39_INTERNAL_75ac70fd_4_k_cu_504b0489_41354cuda3std3__45__cpo3endE)
_ZN39_INTERNAL_75ac70fd_4_k_cu_504b0489_41354cuda3std3__45__cpo3endE:
	.zero		1
	.type		_ZN39_INTERNAL_75ac70fd_4_k_cu_504b0489_41354cuda3std3__419piecewise_constructE,@object
	.size		_ZN39_INTERNAL_75ac70fd_4_k_cu_504b0489_41354cuda3std3__419piecewise_constructE,(_ZN39_INTERNAL_75ac70fd_4_k_cu_504b0489_41354cuda3std3__45__cpo4cendE - _ZN39_INTERNAL_75ac70fd_4_k_cu_504b0489_41354cuda3std3__419piecewise_constructE)
_ZN39_INTERNAL_75ac70fd_4_k_cu_504b0489_41354cuda3std3__419piecewise_constructE:
	.zero		1
	.type		_ZN39_INTERNAL_75ac70fd_4_k_cu_504b0489_41354cuda3std3__45__cpo4cendE,@object
	.size		_ZN39_INTERNAL_75ac70fd_4_k_cu_504b0489_41354cuda3std3__45__cpo4cendE,(_ZN39_INTERNAL_75ac70fd_4_k_cu_504b0489_41354cuda3std6ranges3__45__cpo4swapE - _ZN39_INTERNAL_75ac70fd_4_k_cu_504b0489_41354cuda3std3__45__cpo4cendE)
_ZN39_INTERNAL_75ac70fd_4_k_cu_504b0489_41354cuda3std3__45__cpo4cendE:
	.zero		1
	.type		_ZN39_INTERNAL_75ac70fd_4_k_cu_504b0489_41354cuda3std6ranges3__45__cpo4swapE,@object
	.size		_ZN39_INTERNAL_75ac70fd_4_k_cu_504b0489_41354cuda3std6ranges3__45__cpo4swapE,(.L_7 - _ZN39_INTERNAL_75ac70fd_4_k_cu_504b0489_41354cuda3std6ranges3__45__cpo4swapE)
_ZN39_INTERNAL_75ac70fd_4_k_cu_504b0489_41354cuda3std6ranges3__45__cpo4swapE:
	.zero		1
.L_7:


//--------------------- .nv.constant0._ZN7cutlass13device_kernelINS_4gemm6kernel13GemmUniversalIN4cute5tupleIJiiiiEEENS1_10collective13CollectiveMmaINS1_37MainloopSm90TmaGmmaWarpSpecializedFP8ILi9ENS5_IJNS4_1CILi1EEESB_SB_EEENS1_35KernelTmaWarpSpecializedCooperativeEEENS5_IJNSA_ILi128EEENSA_ILi256EEENSA_ILi64EEEEEENS_12float_e5m2_tENS5_IJlSB_lEEESJ_SK_NS4_8TiledMMAINS4_8MMA_AtomIJNS4_4SM904GMMA31MMA_64x256x32_F32E5M2E5M2_SS_TNILNSO_7ScaleInE1ELSQ_1EEEEEENS4_6LayoutINS5_IJNSA_ILi2EEESB_SB_EEENS5_IJSB_NSA_ILi0EEESW_EEEEENS5_IJNS4_10UnderscoreESZ_SZ_EEEEENS4_13SM90_TMA_LOADENS4_14ComposedLayoutINS4_7SwizzleILi2ELi4ELi3EEENS4_18smem_ptr_flag_bitsILi8EEENST_INS5_IJNSA_ILi8EEESH_EEENS5_IJSH_SB_EEEEEEEvNS4_8identityES12_S1C_vS1D_EENS_8epilogue10collective6detail29Sm90TmaWarpSpecializedAdapterINS1G_15DefaultEpilogueISJ_SK_SK_NS1F_6thread17LinearCombinationISJ_Li1EffLNS1K_9ScaleType4KindE0ELNS_15FloatRoundStyleE2ESJ_EENS1_15EpilogueDefaultEEEEEvvEEEEvNT_6ParamsE --------------------------
	.section	.nv.constant0._ZN7cutlass13device_kernelINS_4gemm6kernel13GemmUniversalIN4cute5tupleIJiiiiEEENS1_10collective13CollectiveMmaINS1_37MainloopSm90TmaGmmaWarpSpecializedFP8ILi9ENS5_IJNS4_1CILi1EEESB_SB_EEENS1_35KernelTmaWarpSpecializedCooperativeEEENS5_IJNSA_ILi128EEENSA_ILi256EEENSA_ILi64EEEEEENS_12float_e5m2_tENS5_IJlSB_lEEESJ_SK_NS4_8TiledMMAINS4_8MMA_AtomIJNS4_4SM904GMMA31MMA_64x256x32_F32E5M2E5M2_SS_TNILNSO_7ScaleInE1ELSQ_1EEEEEENS4_6LayoutINS5_IJNSA_ILi2EEESB_SB_EEENS5_IJSB_NSA_ILi0EEESW_EEEEENS5_IJNS4_10UnderscoreESZ_SZ_EEEEENS4_13SM90_TMA_LOADENS4_14ComposedLayoutINS4_7SwizzleILi2ELi4ELi3EEENS4_18smem_ptr_flag_bitsILi8EEENST_INS5_IJNSA_ILi8EEESH_EEENS5_IJSH_SB_EEEEEEEvNS4_8identityES12_S1C_vS1D_EENS_8epilogue10collective6detail29Sm90TmaWarpSpecializedAdapterINS1G_15DefaultEpilogueISJ_SK_SK_NS1F_6thread17LinearCombinationISJ_Li1EffLNS1K_9ScaleType4KindE0ELNS_15FloatRoundStyleE2ESJ_EENS1_15EpilogueDefaultEEEEEvvEEEEvNT_6ParamsE,"a",@progbits
	.sectionflags	@""
	.align	4
.nv.constant0._ZN7cutlass13device_kernelINS_4gemm6kernel13GemmUniversalIN4cute5tupleIJiiiiEEENS1_10collective13CollectiveMmaINS1_37MainloopSm90TmaGmmaWarpSpecializedFP8ILi9ENS5_IJNS4_1CILi1EEESB_SB_EEENS1_35KernelTmaWarpSpecializedCooperativeEEENS5_IJNSA_ILi128EEENSA_ILi256EEENSA_ILi64EEEEEENS_12float_e5m2_tENS5_IJlSB_lEEESJ_SK_NS4_8TiledMMAINS4_8MMA_AtomIJNS4_4SM904GMMA31MMA_64x256x32_F32E5M2E5M2_SS_TNILNSO_7ScaleInE1ELSQ_1EEEEEENS4_6LayoutINS5_IJNSA_ILi2EEESB_SB_EEENS5_IJSB_NSA_ILi0EEESW_EEEEENS5_IJNS4_10UnderscoreESZ_SZ_EEEEENS4_13SM90_TMA_LOADENS4_14ComposedLayoutINS4_7SwizzleILi2ELi4ELi3EEENS4_18smem_ptr_flag_bitsILi8EEENST_INS5_IJNSA_ILi8EEESH_EEENS5_IJSH_SB_EEEEEEEvNS4_8identityES12_S1C_vS1D_EENS_8epilogue10collective6detail29Sm90TmaWarpSpecializedAdapterINS1G_15DefaultEpilogueISJ_SK_SK_NS1F_6thread17LinearCombinationISJ_Li1EffLNS1K_9ScaleType4KindE0ELNS_15FloatRoundStyleE2ESJ_EENS1_15EpilogueDefaultEEEEEvvEEEEvNT_6ParamsE:
	.zero		1664


//--------------------- SYMBOLS --------------------------

	.type		.nv.reservedSmem.offset0,@object
	.size		.nv.reservedSmem.offset0,0x4
